//
// Generated by NVIDIA NVVM Compiler
//
// Compiler Build ID: CL-36424714
// Cuda compilation tools, release 13.0, V13.0.88
// Based on NVVM 20.0.0
//

.version 9.0
.target sm_100
.address_size 64

	// .globl	_Z17kmeans_pp_init_p1PdPK5PointS2_iii
// _ZZ10k_means_v2P5PointS0_PiS0_iiE10data_point has been demoted
// _ZZ10k_means_v2P5PointS0_PiS0_iiE10clusterIds has been demoted
// _ZZ10k_means_v2P5PointS0_PiS0_iiE12partial_sums has been demoted
// _ZZ10k_means_v2P5PointS0_PiS0_iiE14partial_counts has been demoted
// _ZZ10k_means_v2P5PointS0_PiS0_iiE11centroids_W has been demoted
// _ZZ21generate_output_imageP5PointS0_S0_iiE11centroids_W has been demoted
.extern .shared .align 16 .b8 s_data[];

.visible .entry _Z17kmeans_pp_init_p1PdPK5PointS2_iii(
	.param .u64 .ptr .align 1 _Z17kmeans_pp_init_p1PdPK5PointS2_iii_param_0,
	.param .u64 .ptr .align 1 _Z17kmeans_pp_init_p1PdPK5PointS2_iii_param_1,
	.param .u64 .ptr .align 1 _Z17kmeans_pp_init_p1PdPK5PointS2_iii_param_2,
	.param .u32 _Z17kmeans_pp_init_p1PdPK5PointS2_iii_param_3,
	.param .u32 _Z17kmeans_pp_init_p1PdPK5PointS2_iii_param_4,
	.param .u32 _Z17kmeans_pp_init_p1PdPK5PointS2_iii_param_5
)
{
	.reg .pred 	%p<26>;
	.reg .b32 	%r<30>;
	.reg .b32 	%f<139>;
	.reg .b64 	%rd<21>;
	.reg .b64 	%fd<53>;

	ld.param.u64 	%rd5, [_Z17kmeans_pp_init_p1PdPK5PointS2_iii_param_0];
	ld.param.u64 	%rd6, [_Z17kmeans_pp_init_p1PdPK5PointS2_iii_param_1];
	ld.param.u64 	%rd7, [_Z17kmeans_pp_init_p1PdPK5PointS2_iii_param_2];
	ld.param.u32 	%r14, [_Z17kmeans_pp_init_p1PdPK5PointS2_iii_param_3];
	ld.param.u32 	%r15, [_Z17kmeans_pp_init_p1PdPK5PointS2_iii_param_4];
	ld.param.u32 	%r13, [_Z17kmeans_pp_init_p1PdPK5PointS2_iii_param_5];
	cvta.to.global.u64 	%rd1, %rd7;
	mov.u32 	%r16, %ctaid.x;
	mov.u32 	%r17, %ntid.x;
	mov.u32 	%r18, %tid.x;
	mad.lo.s32 	%r19, %r16, %r17, %r18;
	mov.u32 	%r20, %ctaid.y;
	mov.u32 	%r21, %ntid.y;
	mov.u32 	%r22, %tid.y;
	mad.lo.s32 	%r23, %r20, %r21, %r22;
	mad.lo.s32 	%r1, %r15, %r23, %r19;
	setp.ge.s32 	%p1, %r1, %r14;
	@%p1 bra 	$L__BB0_14;
	cvta.to.global.u64 	%rd8, %rd6;
	mul.wide.s32 	%rd9, %r1, 12;
	add.s64 	%rd10, %rd8, %rd9;
	ld.global.f32 	%f1, [%rd10];
	ld.global.f32 	%f2, [%rd10+4];
	ld.global.f32 	%f3, [%rd10+8];
	setp.lt.s32 	%p2, %r13, 1;
	mov.f64 	%fd52, 0d46293E5940000000;
	@%p2 bra 	$L__BB0_13;
	and.b32  	%r2, %r13, 7;
	setp.lt.u32 	%p3, %r13, 8;
	mov.f64 	%fd52, 0d46293E5940000000;
	mov.b32 	%r28, 0;
	@%p3 bra 	$L__BB0_5;
	and.b32  	%r28, %r13, 2147483640;
	neg.s32 	%r26, %r28;
	add.s64 	%rd20, %rd1, 48;
	mov.f64 	%fd52, 0d46293E5940000000;
$L__BB0_4:
	.pragma "nounroll";
	ld.global.f32 	%f4, [%rd20+-48];
	ld.global.f32 	%f5, [%rd20+-44];
	ld.global.f32 	%f6, [%rd20+-40];
	sub.f32 	%f7, %f1, %f4;
	sub.f32 	%f8, %f2, %f5;
	sub.f32 	%f9, %f3, %f6;
	mul.f32 	%f10, %f8, %f8;
	fma.rn.f32 	%f11, %f7, %f7, %f10;
	fma.rn.f32 	%f12, %f9, %f9, %f11;
	cvt.f64.f32 	%fd17, %f12;
	setp.gt.f64 	%p4, %fd52, %fd17;
	selp.f64 	%fd18, %fd17, %fd52, %p4;
	ld.global.f32 	%f13, [%rd20+-36];
	ld.global.f32 	%f14, [%rd20+-32];
	ld.global.f32 	%f15, [%rd20+-28];
	sub.f32 	%f16, %f1, %f13;
	sub.f32 	%f17, %f2, %f14;
	sub.f32 	%f18, %f3, %f15;
	mul.f32 	%f19, %f17, %f17;
	fma.rn.f32 	%f20, %f16, %f16, %f19;
	fma.rn.f32 	%f21, %f18, %f18, %f20;
	cvt.f64.f32 	%fd19, %f21;
	setp.gt.f64 	%p5, %fd18, %fd19;
	selp.f64 	%fd20, %fd19, %fd18, %p5;
	ld.global.f32 	%f22, [%rd20+-24];
	ld.global.f32 	%f23, [%rd20+-20];
	ld.global.f32 	%f24, [%rd20+-16];
	sub.f32 	%f25, %f1, %f22;
	sub.f32 	%f26, %f2, %f23;
	sub.f32 	%f27, %f3, %f24;
	mul.f32 	%f28, %f26, %f26;
	fma.rn.f32 	%f29, %f25, %f25, %f28;
	fma.rn.f32 	%f30, %f27, %f27, %f29;
	cvt.f64.f32 	%fd21, %f30;
	setp.gt.f64 	%p6, %fd20, %fd21;
	selp.f64 	%fd22, %fd21, %fd20, %p6;
	ld.global.f32 	%f31, [%rd20+-12];
	ld.global.f32 	%f32, [%rd20+-8];
	ld.global.f32 	%f33, [%rd20+-4];
	sub.f32 	%f34, %f1, %f31;
	sub.f32 	%f35, %f2, %f32;
	sub.f32 	%f36, %f3, %f33;
	mul.f32 	%f37, %f35, %f35;
	fma.rn.f32 	%f38, %f34, %f34, %f37;
	fma.rn.f32 	%f39, %f36, %f36, %f38;
	cvt.f64.f32 	%fd23, %f39;
	setp.gt.f64 	%p7, %fd22, %fd23;
	selp.f64 	%fd24, %fd23, %fd22, %p7;
	ld.global.f32 	%f40, [%rd20];
	ld.global.f32 	%f41, [%rd20+4];
	ld.global.f32 	%f42, [%rd20+8];
	sub.f32 	%f43, %f1, %f40;
	sub.f32 	%f44, %f2, %f41;
	sub.f32 	%f45, %f3, %f42;
	mul.f32 	%f46, %f44, %f44;
	fma.rn.f32 	%f47, %f43, %f43, %f46;
	fma.rn.f32 	%f48, %f45, %f45, %f47;
	cvt.f64.f32 	%fd25, %f48;
	setp.gt.f64 	%p8, %fd24, %fd25;
	selp.f64 	%fd26, %fd25, %fd24, %p8;
	ld.global.f32 	%f49, [%rd20+12];
	ld.global.f32 	%f50, [%rd20+16];
	ld.global.f32 	%f51, [%rd20+20];
	sub.f32 	%f52, %f1, %f49;
	sub.f32 	%f53, %f2, %f50;
	sub.f32 	%f54, %f3, %f51;
	mul.f32 	%f55, %f53, %f53;
	fma.rn.f32 	%f56, %f52, %f52, %f55;
	fma.rn.f32 	%f57, %f54, %f54, %f56;
	cvt.f64.f32 	%fd27, %f57;
	setp.gt.f64 	%p9, %fd26, %fd27;
	selp.f64 	%fd28, %fd27, %fd26, %p9;
	ld.global.f32 	%f58, [%rd20+24];
	ld.global.f32 	%f59, [%rd20+28];
	ld.global.f32 	%f60, [%rd20+32];
	sub.f32 	%f61, %f1, %f58;
	sub.f32 	%f62, %f2, %f59;
	sub.f32 	%f63, %f3, %f60;
	mul.f32 	%f64, %f62, %f62;
	fma.rn.f32 	%f65, %f61, %f61, %f64;
	fma.rn.f32 	%f66, %f63, %f63, %f65;
	cvt.f64.f32 	%fd29, %f66;
	setp.gt.f64 	%p10, %fd28, %fd29;
	selp.f64 	%fd30, %fd29, %fd28, %p10;
	ld.global.f32 	%f67, [%rd20+36];
	ld.global.f32 	%f68, [%rd20+40];
	ld.global.f32 	%f69, [%rd20+44];
	sub.f32 	%f70, %f1, %f67;
	sub.f32 	%f71, %f2, %f68;
	sub.f32 	%f72, %f3, %f69;
	mul.f32 	%f73, %f71, %f71;
	fma.rn.f32 	%f74, %f70, %f70, %f73;
	fma.rn.f32 	%f75, %f72, %f72, %f74;
	cvt.f64.f32 	%fd31, %f75;
	setp.gt.f64 	%p11, %fd30, %fd31;
	selp.f64 	%fd52, %fd31, %fd30, %p11;
	add.s32 	%r26, %r26, 8;
	add.s64 	%rd20, %rd20, 96;
	setp.ne.s32 	%p12, %r26, 0;
	@%p12 bra 	$L__BB0_4;
$L__BB0_5:
	setp.eq.s32 	%p13, %r2, 0;
	@%p13 bra 	$L__BB0_13;
	and.b32  	%r8, %r13, 3;
	setp.lt.u32 	%p14, %r2, 4;
	@%p14 bra 	$L__BB0_8;
	mul.wide.u32 	%rd11, %r28, 12;
	add.s64 	%rd12, %rd1, %rd11;
	ld.global.f32 	%f76, [%rd12];
	ld.global.f32 	%f77, [%rd12+4];
	ld.global.f32 	%f78, [%rd12+8];
	sub.f32 	%f79, %f1, %f76;
	sub.f32 	%f80, %f2, %f77;
	sub.f32 	%f81, %f3, %f78;
	mul.f32 	%f82, %f80, %f80;
	fma.rn.f32 	%f83, %f79, %f79, %f82;
	fma.rn.f32 	%f84, %f81, %f81, %f83;
	cvt.f64.f32 	%fd33, %f84;
	setp.gt.f64 	%p15, %fd52, %fd33;
	selp.f64 	%fd34, %fd33, %fd52, %p15;
	ld.global.f32 	%f85, [%rd12+12];
	ld.global.f32 	%f86, [%rd12+16];
	ld.global.f32 	%f87, [%rd12+20];
	sub.f32 	%f88, %f1, %f85;
	sub.f32 	%f89, %f2, %f86;
	sub.f32 	%f90, %f3, %f87;
	mul.f32 	%f91, %f89, %f89;
	fma.rn.f32 	%f92, %f88, %f88, %f91;
	fma.rn.f32 	%f93, %f90, %f90, %f92;
	cvt.f64.f32 	%fd35, %f93;
	setp.gt.f64 	%p16, %fd34, %fd35;
	selp.f64 	%fd36, %fd35, %fd34, %p16;
	ld.global.f32 	%f94, [%rd12+24];
	ld.global.f32 	%f95, [%rd12+28];
	ld.global.f32 	%f96, [%rd12+32];
	sub.f32 	%f97, %f1, %f94;
	sub.f32 	%f98, %f2, %f95;
	sub.f32 	%f99, %f3, %f96;
	mul.f32 	%f100, %f98, %f98;
	fma.rn.f32 	%f101, %f97, %f97, %f100;
	fma.rn.f32 	%f102, %f99, %f99, %f101;
	cvt.f64.f32 	%fd37, %f102;
	setp.gt.f64 	%p17, %fd36, %fd37;
	selp.f64 	%fd38, %fd37, %fd36, %p17;
	ld.global.f32 	%f103, [%rd12+36];
	ld.global.f32 	%f104, [%rd12+40];
	ld.global.f32 	%f105, [%rd12+44];
	sub.f32 	%f106, %f1, %f103;
	sub.f32 	%f107, %f2, %f104;
	sub.f32 	%f108, %f3, %f105;
	mul.f32 	%f109, %f107, %f107;
	fma.rn.f32 	%f110, %f106, %f106, %f109;
	fma.rn.f32 	%f111, %f108, %f108, %f110;
	cvt.f64.f32 	%fd39, %f111;
	setp.gt.f64 	%p18, %fd38, %fd39;
	selp.f64 	%fd52, %fd39, %fd38, %p18;
	add.s32 	%r28, %r28, 4;
$L__BB0_8:
	setp.eq.s32 	%p19, %r8, 0;
	@%p19 bra 	$L__BB0_13;
	setp.eq.s32 	%p20, %r8, 1;
	@%p20 bra 	$L__BB0_11;
	mul.wide.u32 	%rd13, %r28, 12;
	add.s64 	%rd14, %rd1, %rd13;
	ld.global.f32 	%f112, [%rd14];
	ld.global.f32 	%f113, [%rd14+4];
	ld.global.f32 	%f114, [%rd14+8];
	sub.f32 	%f115, %f1, %f112;
	sub.f32 	%f116, %f2, %f113;
	sub.f32 	%f117, %f3, %f114;
	mul.f32 	%f118, %f116, %f116;
	fma.rn.f32 	%f119, %f115, %f115, %f118;
	fma.rn.f32 	%f120, %f117, %f117, %f119;
	cvt.f64.f32 	%fd41, %f120;
	setp.gt.f64 	%p21, %fd52, %fd41;
	selp.f64 	%fd42, %fd41, %fd52, %p21;
	ld.global.f32 	%f121, [%rd14+12];
	ld.global.f32 	%f122, [%rd14+16];
	ld.global.f32 	%f123, [%rd14+20];
	sub.f32 	%f124, %f1, %f121;
	sub.f32 	%f125, %f2, %f122;
	sub.f32 	%f126, %f3, %f123;
	mul.f32 	%f127, %f125, %f125;
	fma.rn.f32 	%f128, %f124, %f124, %f127;
	fma.rn.f32 	%f129, %f126, %f126, %f128;
	cvt.f64.f32 	%fd43, %f129;
	setp.gt.f64 	%p22, %fd42, %fd43;
	selp.f64 	%fd52, %fd43, %fd42, %p22;
	add.s32 	%r28, %r28, 2;
$L__BB0_11:
	and.b32  	%r25, %r13, 1;
	setp.eq.b32 	%p23, %r25, 1;
	not.pred 	%p24, %p23;
	@%p24 bra 	$L__BB0_13;
	mul.wide.u32 	%rd15, %r28, 12;
	add.s64 	%rd16, %rd1, %rd15;
	ld.global.f32 	%f130, [%rd16];
	ld.global.f32 	%f131, [%rd16+4];
	ld.global.f32 	%f132, [%rd16+8];
	sub.f32 	%f133, %f1, %f130;
	sub.f32 	%f134, %f2, %f131;
	sub.f32 	%f135, %f3, %f132;
	mul.f32 	%f136, %f134, %f134;
	fma.rn.f32 	%f137, %f133, %f133, %f136;
	fma.rn.f32 	%f138, %f135, %f135, %f137;
	cvt.f64.f32 	%fd44, %f138;
	setp.gt.f64 	%p25, %fd52, %fd44;
	selp.f64 	%fd52, %fd44, %fd52, %p25;
$L__BB0_13:
	cvta.to.global.u64 	%rd17, %rd5;
	mul.wide.s32 	%rd18, %r1, 8;
	add.s64 	%rd19, %rd17, %rd18;
	st.global.f64 	[%rd19], %fd52;
$L__BB0_14:
	ret;

}
	// .globl	_Z9reductionPKdPdi
.visible .entry _Z9reductionPKdPdi(
	.param .u64 .ptr .align 1 _Z9reductionPKdPdi_param_0,
	.param .u64 .ptr .align 1 _Z9reductionPKdPdi_param_1,
	.param .u32 _Z9reductionPKdPdi_param_2
)
{
	.reg .pred 	%p<6>;
	.reg .b32 	%r<14>;
	.reg .b64 	%rd<9>;
	.reg .b64 	%fd<9>;

	ld.param.u64 	%rd1, [_Z9reductionPKdPdi_param_0];
	ld.param.u64 	%rd2, [_Z9reductionPKdPdi_param_1];
	ld.param.u32 	%r8, [_Z9reductionPKdPdi_param_2];
	mov.u32 	%r1, %tid.x;
	mov.u32 	%r2, %ctaid.x;
	mov.u32 	%r13, %ntid.x;
	mad.lo.s32 	%r4, %r2, %r13, %r1;
	setp.ge.s32 	%p1, %r4, %r8;
	mov.f64 	%fd8, 0d0000000000000000;
	@%p1 bra 	$L__BB1_2;
	cvta.to.global.u64 	%rd3, %rd1;
	mul.wide.s32 	%rd4, %r4, 8;
	add.s64 	%rd5, %rd3, %rd4;
	ld.global.f64 	%fd8, [%rd5];
$L__BB1_2:
	shl.b32 	%r9, %r1, 3;
	mov.u32 	%r10, s_data;
	add.s32 	%r5, %r10, %r9;
	st.shared.f64 	[%r5], %fd8;
	bar.sync 	0;
	setp.lt.u32 	%p2, %r13, 2;
	@%p2 bra 	$L__BB1_6;
$L__BB1_3:
	shr.u32 	%r7, %r13, 1;
	setp.ge.u32 	%p3, %r1, %r7;
	@%p3 bra 	$L__BB1_5;
	shl.b32 	%r11, %r7, 3;
	add.s32 	%r12, %r5, %r11;
	ld.shared.f64 	%fd4, [%r12];
	ld.shared.f64 	%fd5, [%r5];
	add.f64 	%fd6, %fd4, %fd5;
	st.shared.f64 	[%r5], %fd6;
$L__BB1_5:
	bar.sync 	0;
	setp.gt.u32 	%p4, %r13, 3;
	mov.u32 	%r13, %r7;
	@%p4 bra 	$L__BB1_3;
$L__BB1_6:
	setp.ne.s32 	%p5, %r1, 0;
	@%p5 bra 	$L__BB1_8;
	ld.shared.f64 	%fd7, [s_data];
	cvta.to.global.u64 	%rd6, %rd2;
	mul.wide.u32 	%rd7, %r2, 8;
	add.s64 	%rd8, %rd6, %rd7;
	st.global.f64 	[%rd8], %fd7;
$L__BB1_8:
	ret;

}
	// .globl	_Z17kmeans_pp_init_p2PKdPiiid
.visible .entry _Z17kmeans_pp_init_p2PKdPiiid(
	.param .u64 .ptr .align 1 _Z17kmeans_pp_init_p2PKdPiiid_param_0,
	.param .u64 .ptr .align 1 _Z17kmeans_pp_init_p2PKdPiiid_param_1,
	.param .u32 _Z17kmeans_pp_init_p2PKdPiiid_param_2,
	.param .u32 _Z17kmeans_pp_init_p2PKdPiiid_param_3,
	.param .f64 _Z17kmeans_pp_init_p2PKdPiiid_param_4
)
{
	.reg .pred 	%p<4>;
	.reg .b32 	%r<12>;
	.reg .b64 	%rd<7>;
	.reg .b64 	%fd<7>;

	ld.param.u64 	%rd2, [_Z17kmeans_pp_init_p2PKdPiiid_param_0];
	ld.param.u64 	%rd3, [_Z17kmeans_pp_init_p2PKdPiiid_param_1];
	ld.param.u32 	%r7, [_Z17kmeans_pp_init_p2PKdPiiid_param_2];
	ld.param.u32 	%r8, [_Z17kmeans_pp_init_p2PKdPiiid_param_3];
	ld.param.f64 	%fd3, [_Z17kmeans_pp_init_p2PKdPiiid_param_4];
	shl.b32 	%r11, %r8, 8;
	add.s32 	%r9, %r11, 256;
	min.s32 	%r2, %r9, %r7;
	setp.le.s32 	%p1, %r7, %r11;
	@%p1 bra 	$L__BB2_4;
	cvta.to.global.u64 	%rd1, %rd2;
	mov.f64 	%fd6, 0d0000000000000000;
$L__BB2_2:
	mul.wide.s32 	%rd4, %r11, 8;
	add.s64 	%rd5, %rd1, %rd4;
	ld.global.f64 	%fd5, [%rd5];
	add.f64 	%fd6, %fd6, %fd5;
	setp.ge.f64 	%p2, %fd6, %fd3;
	@%p2 bra 	$L__BB2_5;
	add.s32 	%r11, %r11, 1;
	setp.lt.s32 	%p3, %r11, %r2;
	@%p3 bra 	$L__BB2_2;
$L__BB2_4:
	add.s32 	%r11, %r2, -1;
$L__BB2_5:
	cvta.to.global.u64 	%rd6, %rd3;
	st.global.u32 	[%rd6], %r11;
	ret;

}
	// .globl	_Z10k_means_v2P5PointS0_PiS0_ii
.visible .entry _Z10k_means_v2P5PointS0_PiS0_ii(
	.param .u64 .ptr .align 1 _Z10k_means_v2P5PointS0_PiS0_ii_param_0,
	.param .u64 .ptr .align 1 _Z10k_means_v2P5PointS0_PiS0_ii_param_1,
	.param .u64 .ptr .align 1 _Z10k_means_v2P5PointS0_PiS0_ii_param_2,
	.param .u64 .ptr .align 1 _Z10k_means_v2P5PointS0_PiS0_ii_param_3,
	.param .u32 _Z10k_means_v2P5PointS0_PiS0_ii_param_4,
	.param .u32 _Z10k_means_v2P5PointS0_PiS0_ii_param_5
)
{
	.reg .pred 	%p<21>;
	.reg .b32 	%r<65>;
	.reg .b32 	%f<143>;
	.reg .b64 	%rd<13>;
	// demoted variable
	.shared .align 4 .b8 _ZZ10k_means_v2P5PointS0_PiS0_iiE10data_point[12288];
	// demoted variable
	.shared .align 4 .b8 _ZZ10k_means_v2P5PointS0_PiS0_iiE10clusterIds[4096];
	// demoted variable
	.shared .align 4 .b8 _ZZ10k_means_v2P5PointS0_PiS0_iiE12partial_sums[96];
	// demoted variable
	.shared .align 4 .b8 _ZZ10k_means_v2P5PointS0_PiS0_iiE14partial_counts[32];
	// demoted variable
	.shared .align 4 .b8 _ZZ10k_means_v2P5PointS0_PiS0_iiE11centroids_W[96];
	ld.param.u64 	%rd3, [_Z10k_means_v2P5PointS0_PiS0_ii_param_0];
	ld.param.u64 	%rd5, [_Z10k_means_v2P5PointS0_PiS0_ii_param_1];
	ld.param.u64 	%rd6, [_Z10k_means_v2P5PointS0_PiS0_ii_param_2];
	ld.param.u64 	%rd4, [_Z10k_means_v2P5PointS0_PiS0_ii_param_3];
	ld.param.u32 	%r5, [_Z10k_means_v2P5PointS0_PiS0_ii_param_4];
	ld.param.u32 	%r6, [_Z10k_means_v2P5PointS0_PiS0_ii_param_5];
	cvta.to.global.u64 	%rd1, %rd6;
	cvta.to.global.u64 	%rd2, %rd5;
	mov.u32 	%r7, %ctaid.x;
	mov.u32 	%r8, %ntid.x;
	mov.u32 	%r9, %tid.x;
	mad.lo.s32 	%r10, %r7, %r8, %r9;
	mov.u32 	%r11, %ctaid.y;
	mov.u32 	%r12, %ntid.y;
	mov.u32 	%r13, %tid.y;
	mad.lo.s32 	%r14, %r11, %r12, %r13;
	mad.lo.s32 	%r1, %r6, %r14, %r10;
	mad.lo.s32 	%r2, %r13, %r8, %r9;
	setp.ge.s32 	%p1, %r1, %r5;
	mov.u32 	%r15, _ZZ10k_means_v2P5PointS0_PiS0_iiE10data_point;
	mad.lo.s32 	%r3, %r2, 12, %r15;
	@%p1 bra 	$L__BB3_2;
	cvta.to.global.u64 	%rd7, %rd3;
	mul.wide.s32 	%rd8, %r1, 12;
	add.s64 	%rd9, %rd7, %rd8;
	ld.global.f32 	%f1, [%rd9];
	ld.global.f32 	%f2, [%rd9+4];
	ld.global.f32 	%f3, [%rd9+8];
	st.shared.f32 	[%r3], %f1;
	st.shared.f32 	[%r3+4], %f2;
	st.shared.f32 	[%r3+8], %f3;
$L__BB3_2:
	setp.gt.u32 	%p2, %r2, 7;
	@%p2 bra 	$L__BB3_4;
	mul.lo.s32 	%r16, %r2, 12;
	mov.u32 	%r17, _ZZ10k_means_v2P5PointS0_PiS0_iiE12partial_sums;
	add.s32 	%r18, %r17, %r16;
	mov.b32 	%r19, 0;
	st.shared.u32 	[%r18], %r19;
	st.shared.u32 	[%r18+4], %r19;
	st.shared.u32 	[%r18+8], %r19;
	shl.b32 	%r20, %r2, 2;
	mov.u32 	%r21, _ZZ10k_means_v2P5PointS0_PiS0_iiE14partial_counts;
	add.s32 	%r22, %r21, %r20;
	st.shared.u32 	[%r22], %r19;
	mov.u32 	%r23, _ZZ10k_means_v2P5PointS0_PiS0_iiE11centroids_W;
	add.s32 	%r24, %r23, %r16;
	cvta.to.global.u64 	%rd10, %rd4;
	mul.wide.u32 	%rd11, %r2, 12;
	add.s64 	%rd12, %rd10, %rd11;
	ld.global.f32 	%f4, [%rd12];
	ld.global.f32 	%f5, [%rd12+4];
	ld.global.f32 	%f6, [%rd12+8];
	st.shared.f32 	[%r24], %f4;
	st.shared.f32 	[%r24+4], %f5;
	st.shared.f32 	[%r24+8], %f6;
$L__BB3_4:
	setp.ge.s32 	%p3, %r1, %r5;
	bar.sync 	0;
	shl.b32 	%r25, %r2, 2;
	mov.u32 	%r26, _ZZ10k_means_v2P5PointS0_PiS0_iiE10clusterIds;
	add.s32 	%r4, %r26, %r25;
	@%p3 bra 	$L__BB3_6;
	ld.shared.f32 	%f7, [%r3+8];
	ld.shared.f32 	%f8, [%r3+4];
	ld.shared.f32 	%f9, [%r3];
	ld.shared.f32 	%f10, [_ZZ10k_means_v2P5PointS0_PiS0_iiE11centroids_W];
	ld.shared.f32 	%f11, [_ZZ10k_means_v2P5PointS0_PiS0_iiE11centroids_W+4];
	ld.shared.f32 	%f12, [_ZZ10k_means_v2P5PointS0_PiS0_iiE11centroids_W+8];
	sub.f32 	%f13, %f9, %f10;
	sub.f32 	%f14, %f8, %f11;
	sub.f32 	%f15, %f7, %f12;
	mul.f32 	%f16, %f14, %f14;
	fma.rn.f32 	%f17, %f13, %f13, %f16;
	fma.rn.f32 	%f18, %f15, %f15, %f17;
	min.f32 	%f19, %f18, 0f7149F2CA;
	ld.shared.f32 	%f20, [_ZZ10k_means_v2P5PointS0_PiS0_iiE11centroids_W+12];
	ld.shared.f32 	%f21, [_ZZ10k_means_v2P5PointS0_PiS0_iiE11centroids_W+16];
	ld.shared.f32 	%f22, [_ZZ10k_means_v2P5PointS0_PiS0_iiE11centroids_W+20];
	sub.f32 	%f23, %f9, %f20;
	sub.f32 	%f24, %f8, %f21;
	sub.f32 	%f25, %f7, %f22;
	mul.f32 	%f26, %f24, %f24;
	fma.rn.f32 	%f27, %f23, %f23, %f26;
	fma.rn.f32 	%f28, %f25, %f25, %f27;
	setp.gt.f32 	%p4, %f19, %f28;
	selp.f32 	%f29, %f28, %f19, %p4;
	selp.u32 	%r27, 1, 0, %p4;
	ld.shared.f32 	%f30, [_ZZ10k_means_v2P5PointS0_PiS0_iiE11centroids_W+24];
	ld.shared.f32 	%f31, [_ZZ10k_means_v2P5PointS0_PiS0_iiE11centroids_W+28];
	ld.shared.f32 	%f32, [_ZZ10k_means_v2P5PointS0_PiS0_iiE11centroids_W+32];
	sub.f32 	%f33, %f9, %f30;
	sub.f32 	%f34, %f8, %f31;
	sub.f32 	%f35, %f7, %f32;
	mul.f32 	%f36, %f34, %f34;
	fma.rn.f32 	%f37, %f33, %f33, %f36;
	fma.rn.f32 	%f38, %f35, %f35, %f37;
	setp.gt.f32 	%p5, %f29, %f38;
	selp.f32 	%f39, %f38, %f29, %p5;
	selp.b32 	%r28, 2, %r27, %p5;
	ld.shared.f32 	%f40, [_ZZ10k_means_v2P5PointS0_PiS0_iiE11centroids_W+36];
	ld.shared.f32 	%f41, [_ZZ10k_means_v2P5PointS0_PiS0_iiE11centroids_W+40];
	ld.shared.f32 	%f42, [_ZZ10k_means_v2P5PointS0_PiS0_iiE11centroids_W+44];
	sub.f32 	%f43, %f9, %f40;
	sub.f32 	%f44, %f8, %f41;
	sub.f32 	%f45, %f7, %f42;
	mul.f32 	%f46, %f44, %f44;
	fma.rn.f32 	%f47, %f43, %f43, %f46;
	fma.rn.f32 	%f48, %f45, %f45, %f47;
	setp.gt.f32 	%p6, %f39, %f48;
	selp.f32 	%f49, %f48, %f39, %p6;
	selp.b32 	%r29, 3, %r28, %p6;
	ld.shared.f32 	%f50, [_ZZ10k_means_v2P5PointS0_PiS0_iiE11centroids_W+48];
	ld.shared.f32 	%f51, [_ZZ10k_means_v2P5PointS0_PiS0_iiE11centroids_W+52];
	ld.shared.f32 	%f52, [_ZZ10k_means_v2P5PointS0_PiS0_iiE11centroids_W+56];
	sub.f32 	%f53, %f9, %f50;
	sub.f32 	%f54, %f8, %f51;
	sub.f32 	%f55, %f7, %f52;
	mul.f32 	%f56, %f54, %f54;
	fma.rn.f32 	%f57, %f53, %f53, %f56;
	fma.rn.f32 	%f58, %f55, %f55, %f57;
	setp.gt.f32 	%p7, %f49, %f58;
	selp.f32 	%f59, %f58, %f49, %p7;
	selp.b32 	%r30, 4, %r29, %p7;
	ld.shared.f32 	%f60, [_ZZ10k_means_v2P5PointS0_PiS0_iiE11centroids_W+60];
	ld.shared.f32 	%f61, [_ZZ10k_means_v2P5PointS0_PiS0_iiE11centroids_W+64];
	ld.shared.f32 	%f62, [_ZZ10k_means_v2P5PointS0_PiS0_iiE11centroids_W+68];
	sub.f32 	%f63, %f9, %f60;
	sub.f32 	%f64, %f8, %f61;
	sub.f32 	%f65, %f7, %f62;
	mul.f32 	%f66, %f64, %f64;
	fma.rn.f32 	%f67, %f63, %f63, %f66;
	fma.rn.f32 	%f68, %f65, %f65, %f67;
	setp.gt.f32 	%p8, %f59, %f68;
	selp.f32 	%f69, %f68, %f59, %p8;
	selp.b32 	%r31, 5, %r30, %p8;
	ld.shared.f32 	%f70, [_ZZ10k_means_v2P5PointS0_PiS0_iiE11centroids_W+72];
	ld.shared.f32 	%f71, [_ZZ10k_means_v2P5PointS0_PiS0_iiE11centroids_W+76];
	ld.shared.f32 	%f72, [_ZZ10k_means_v2P5PointS0_PiS0_iiE11centroids_W+80];
	sub.f32 	%f73, %f9, %f70;
	sub.f32 	%f74, %f8, %f71;
	sub.f32 	%f75, %f7, %f72;
	mul.f32 	%f76, %f74, %f74;
	fma.rn.f32 	%f77, %f73, %f73, %f76;
	fma.rn.f32 	%f78, %f75, %f75, %f77;
	setp.gt.f32 	%p9, %f69, %f78;
	selp.f32 	%f79, %f78, %f69, %p9;
	selp.b32 	%r32, 6, %r31, %p9;
	ld.shared.f32 	%f80, [_ZZ10k_means_v2P5PointS0_PiS0_iiE11centroids_W+84];
	ld.shared.f32 	%f81, [_ZZ10k_means_v2P5PointS0_PiS0_iiE11centroids_W+88];
	ld.shared.f32 	%f82, [_ZZ10k_means_v2P5PointS0_PiS0_iiE11centroids_W+92];
	sub.f32 	%f83, %f9, %f80;
	sub.f32 	%f84, %f8, %f81;
	sub.f32 	%f85, %f7, %f82;
	mul.f32 	%f86, %f84, %f84;
	fma.rn.f32 	%f87, %f83, %f83, %f86;
	fma.rn.f32 	%f88, %f85, %f85, %f87;
	setp.gt.f32 	%p10, %f79, %f88;
	selp.b32 	%r33, 7, %r32, %p10;
	st.shared.u32 	[%r4], %r33;
$L__BB3_6:
	setp.ge.s32 	%p11, %r1, %r5;
	bar.sync 	0;
	@%p11 bra 	$L__BB3_8;
	ld.shared.u32 	%r34, [%r4];
	mov.u32 	%r35, _ZZ10k_means_v2P5PointS0_PiS0_iiE12partial_sums;
	mad.lo.s32 	%r36, %r34, 12, %r35;
	ld.shared.f32 	%f89, [%r3];
	atom.shared.add.f32 	%f90, [%r36], %f89;
	ld.shared.f32 	%f91, [%r3+4];
	atom.shared.add.f32 	%f92, [%r36+4], %f91;
	ld.shared.f32 	%f93, [%r3+8];
	atom.shared.add.f32 	%f94, [%r36+8], %f93;
	shl.b32 	%r37, %r34, 2;
	mov.u32 	%r38, _ZZ10k_means_v2P5PointS0_PiS0_iiE14partial_counts;
	add.s32 	%r39, %r38, %r37;
	atom.shared.add.u32 	%r40, [%r39], 1;
$L__BB3_8:
	bar.sync 	0;
	setp.ne.s32 	%p12, %r2, 0;
	@%p12 bra 	$L__BB3_25;
	ld.shared.u32 	%r41, [_ZZ10k_means_v2P5PointS0_PiS0_iiE14partial_counts];
	setp.lt.s32 	%p13, %r41, 1;
	@%p13 bra 	$L__BB3_11;
	ld.shared.f32 	%f95, [_ZZ10k_means_v2P5PointS0_PiS0_iiE12partial_sums];
	atom.global.add.f32 	%f96, [%rd2], %f95;
	ld.shared.f32 	%f97, [_ZZ10k_means_v2P5PointS0_PiS0_iiE12partial_sums+4];
	atom.global.add.f32 	%f98, [%rd2+4], %f97;
	ld.shared.f32 	%f99, [_ZZ10k_means_v2P5PointS0_PiS0_iiE12partial_sums+8];
	atom.global.add.f32 	%f100, [%rd2+8], %f99;
	ld.shared.u32 	%r42, [_ZZ10k_means_v2P5PointS0_PiS0_iiE14partial_counts];
	atom.global.add.u32 	%r43, [%rd1], %r42;
$L__BB3_11:
	ld.shared.u32 	%r44, [_ZZ10k_means_v2P5PointS0_PiS0_iiE14partial_counts+4];
	setp.lt.s32 	%p14, %r44, 1;
	@%p14 bra 	$L__BB3_13;
	ld.shared.f32 	%f101, [_ZZ10k_means_v2P5PointS0_PiS0_iiE12partial_sums+12];
	atom.global.add.f32 	%f102, [%rd2+12], %f101;
	ld.shared.f32 	%f103, [_ZZ10k_means_v2P5PointS0_PiS0_iiE12partial_sums+16];
	atom.global.add.f32 	%f104, [%rd2+16], %f103;
	ld.shared.f32 	%f105, [_ZZ10k_means_v2P5PointS0_PiS0_iiE12partial_sums+20];
	atom.global.add.f32 	%f106, [%rd2+20], %f105;
	ld.shared.u32 	%r45, [_ZZ10k_means_v2P5PointS0_PiS0_iiE14partial_counts+4];
	atom.global.add.u32 	%r46, [%rd1+4], %r45;
$L__BB3_13:
	ld.shared.u32 	%r47, [_ZZ10k_means_v2P5PointS0_PiS0_iiE14partial_counts+8];
	setp.lt.s32 	%p15, %r47, 1;
	@%p15 bra 	$L__BB3_15;
	ld.shared.f32 	%f107, [_ZZ10k_means_v2P5PointS0_PiS0_iiE12partial_sums+24];
	atom.global.add.f32 	%f108, [%rd2+24], %f107;
	ld.shared.f32 	%f109, [_ZZ10k_means_v2P5PointS0_PiS0_iiE12partial_sums+28];
	atom.global.add.f32 	%f110, [%rd2+28], %f109;
	ld.shared.f32 	%f111, [_ZZ10k_means_v2P5PointS0_PiS0_iiE12partial_sums+32];
	atom.global.add.f32 	%f112, [%rd2+32], %f111;
	ld.shared.u32 	%r48, [_ZZ10k_means_v2P5PointS0_PiS0_iiE14partial_counts+8];
	atom.global.add.u32 	%r49, [%rd1+8], %r48;
$L__BB3_15:
	ld.shared.u32 	%r50, [_ZZ10k_means_v2P5PointS0_PiS0_iiE14partial_counts+12];
	setp.lt.s32 	%p16, %r50, 1;
	@%p16 bra 	$L__BB3_17;
	ld.shared.f32 	%f113, [_ZZ10k_means_v2P5PointS0_PiS0_iiE12partial_sums+36];
	atom.global.add.f32 	%f114, [%rd2+36], %f113;
	ld.shared.f32 	%f115, [_ZZ10k_means_v2P5PointS0_PiS0_iiE12partial_sums+40];
	atom.global.add.f32 	%f116, [%rd2+40], %f115;
	ld.shared.f32 	%f117, [_ZZ10k_means_v2P5PointS0_PiS0_iiE12partial_sums+44];
	atom.global.add.f32 	%f118, [%rd2+44], %f117;
	ld.shared.u32 	%r51, [_ZZ10k_means_v2P5PointS0_PiS0_iiE14partial_counts+12];
	atom.global.add.u32 	%r52, [%rd1+12], %r51;
$L__BB3_17:
	ld.shared.u32 	%r53, [_ZZ10k_means_v2P5PointS0_PiS0_iiE14partial_counts+16];
	setp.lt.s32 	%p17, %r53, 1;
	@%p17 bra 	$L__BB3_19;
	ld.shared.f32 	%f119, [_ZZ10k_means_v2P5PointS0_PiS0_iiE12partial_sums+48];
	atom.global.add.f32 	%f120, [%rd2+48], %f119;
	ld.shared.f32 	%f121, [_ZZ10k_means_v2P5PointS0_PiS0_iiE12partial_sums+52];
	atom.global.add.f32 	%f122, [%rd2+52], %f121;
	ld.shared.f32 	%f123, [_ZZ10k_means_v2P5PointS0_PiS0_iiE12partial_sums+56];
	atom.global.add.f32 	%f124, [%rd2+56], %f123;
	ld.shared.u32 	%r54, [_ZZ10k_means_v2P5PointS0_PiS0_iiE14partial_counts+16];
	atom.global.add.u32 	%r55, [%rd1+16], %r54;
$L__BB3_19:
	ld.shared.u32 	%r56, [_ZZ10k_means_v2P5PointS0_PiS0_iiE14partial_counts+20];
	setp.lt.s32 	%p18, %r56, 1;
	@%p18 bra 	$L__BB3_21;
	ld.shared.f32 	%f125, [_ZZ10k_means_v2P5PointS0_PiS0_iiE12partial_sums+60];
	atom.global.add.f32 	%f126, [%rd2+60], %f125;
	ld.shared.f32 	%f127, [_ZZ10k_means_v2P5PointS0_PiS0_iiE12partial_sums+64];
	atom.global.add.f32 	%f128, [%rd2+64], %f127;
	ld.shared.f32 	%f129, [_ZZ10k_means_v2P5PointS0_PiS0_iiE12partial_sums+68];
	atom.global.add.f32 	%f130, [%rd2+68], %f129;
	ld.shared.u32 	%r57, [_ZZ10k_means_v2P5PointS0_PiS0_iiE14partial_counts+20];
	atom.global.add.u32 	%r58, [%rd1+20], %r57;
$L__BB3_21:
	ld.shared.u32 	%r59, [_ZZ10k_means_v2P5PointS0_PiS0_iiE14partial_counts+24];
	setp.lt.s32 	%p19, %r59, 1;
	@%p19 bra 	$L__BB3_23;
	ld.shared.f32 	%f131, [_ZZ10k_means_v2P5PointS0_PiS0_iiE12partial_sums+72];
	atom.global.add.f32 	%f132, [%rd2+72], %f131;
	ld.shared.f32 	%f133, [_ZZ10k_means_v2P5PointS0_PiS0_iiE12partial_sums+76];
	atom.global.add.f32 	%f134, [%rd2+76], %f133;
	ld.shared.f32 	%f135, [_ZZ10k_means_v2P5PointS0_PiS0_iiE12partial_sums+80];
	atom.global.add.f32 	%f136, [%rd2+80], %f135;
	ld.shared.u32 	%r60, [_ZZ10k_means_v2P5PointS0_PiS0_iiE14partial_counts+24];
	atom.global.add.u32 	%r61, [%rd1+24], %r60;
$L__BB3_23:
	ld.shared.u32 	%r62, [_ZZ10k_means_v2P5PointS0_PiS0_iiE14partial_counts+28];
	setp.lt.s32 	%p20, %r62, 1;
	@%p20 bra 	$L__BB3_25;
	ld.shared.f32 	%f137, [_ZZ10k_means_v2P5PointS0_PiS0_iiE12partial_sums+84];
	atom.global.add.f32 	%f138, [%rd2+84], %f137;
	ld.shared.f32 	%f139, [_ZZ10k_means_v2P5PointS0_PiS0_iiE12partial_sums+88];
	atom.global.add.f32 	%f140, [%rd2+88], %f139;
	ld.shared.f32 	%f141, [_ZZ10k_means_v2P5PointS0_PiS0_iiE12partial_sums+92];
	atom.global.add.f32 	%f142, [%rd2+92], %f141;
	ld.shared.u32 	%r63, [_ZZ10k_means_v2P5PointS0_PiS0_iiE14partial_counts+28];
	atom.global.add.u32 	%r64, [%rd1+28], %r63;
$L__BB3_25:
	ret;

}
	// .globl	_Z16update_centroidsP5PointS0_Pi
.visible .entry _Z16update_centroidsP5PointS0_Pi(
	.param .u64 .ptr .align 1 _Z16update_centroidsP5PointS0_Pi_param_0,
	.param .u64 .ptr .align 1 _Z16update_centroidsP5PointS0_Pi_param_1,
	.param .u64 .ptr .align 1 _Z16update_centroidsP5PointS0_Pi_param_2
)
{
	.reg .pred 	%p<3>;
	.reg .b32 	%r<5>;
	.reg .b32 	%f<10>;
	.reg .b64 	%rd<12>;

	ld.param.u64 	%rd2, [_Z16update_centroidsP5PointS0_Pi_param_0];
	ld.param.u64 	%rd3, [_Z16update_centroidsP5PointS0_Pi_param_1];
	ld.param.u64 	%rd4, [_Z16update_centroidsP5PointS0_Pi_param_2];
	mov.u32 	%r1, %tid.x;
	setp.gt.u32 	%p1, %r1, 7;
	@%p1 bra 	$L__BB4_3;
	cvta.to.global.u64 	%rd5, %rd4;
	mul.wide.u32 	%rd6, %r1, 4;
	add.s64 	%rd1, %rd5, %rd6;
	ld.global.u32 	%r2, [%rd1];
	setp.lt.s32 	%p2, %r2, 1;
	@%p2 bra 	$L__BB4_3;
	cvta.to.global.u64 	%rd7, %rd3;
	mul.wide.u32 	%rd8, %r1, 12;
	add.s64 	%rd9, %rd7, %rd8;
	ld.global.f32 	%f1, [%rd9];
	cvt.rn.f32.u32 	%f2, %r2;
	div.rn.f32 	%f3, %f1, %f2;
	cvta.to.global.u64 	%rd10, %rd2;
	add.s64 	%rd11, %rd10, %rd8;
	st.global.f32 	[%rd11], %f3;
	ld.global.f32 	%f4, [%rd9+4];
	ld.global.u32 	%r3, [%rd1];
	cvt.rn.f32.s32 	%f5, %r3;
	div.rn.f32 	%f6, %f4, %f5;
	st.global.f32 	[%rd11+4], %f6;
	ld.global.f32 	%f7, [%rd9+8];
	ld.global.u32 	%r4, [%rd1];
	cvt.rn.f32.s32 	%f8, %r4;
	div.rn.f32 	%f9, %f7, %f8;
	st.global.f32 	[%rd11+8], %f9;
$L__BB4_3:
	ret;

}
	// .globl	_Z21generate_output_imageP5PointS0_S0_ii
.visible .entry _Z21generate_output_imageP5PointS0_S0_ii(
	.param .u64 .ptr .align 1 _Z21generate_output_imageP5PointS0_S0_ii_param_0,
	.param .u64 .ptr .align 1 _Z21generate_output_imageP5PointS0_S0_ii_param_1,
	.param .u64 .ptr .align 1 _Z21generate_output_imageP5PointS0_S0_ii_param_2,
	.param .u32 _Z21generate_output_imageP5PointS0_S0_ii_param_3,
	.param .u32 _Z21generate_output_imageP5PointS0_S0_ii_param_4
)
{
	.reg .pred 	%p<10>;
	.reg .b32 	%r<24>;
	.reg .b32 	%f<89>;
	.reg .b64 	%rd<12>;
	// demoted variable
	.shared .align 4 .b8 _ZZ21generate_output_imageP5PointS0_S0_iiE11centroids_W[96];
	ld.param.u64 	%rd1, [_Z21generate_output_imageP5PointS0_S0_ii_param_0];
	ld.param.u64 	%rd2, [_Z21generate_output_imageP5PointS0_S0_ii_param_1];
	ld.param.u64 	%rd3, [_Z21generate_output_imageP5PointS0_S0_ii_param_2];
	ld.param.u32 	%r3, [_Z21generate_output_imageP5PointS0_S0_ii_param_3];
	ld.param.u32 	%r4, [_Z21generate_output_imageP5PointS0_S0_ii_param_4];
	mov.u32 	%r5, %ctaid.x;
	mov.u32 	%r6, %ntid.x;
	mov.u32 	%r7, %tid.x;
	mad.lo.s32 	%r8, %r5, %r6, %r7;
	mov.u32 	%r9, %ctaid.y;
	mov.u32 	%r10, %ntid.y;
	mov.u32 	%r11, %tid.y;
	mad.lo.s32 	%r12, %r9, %r10, %r11;
	mad.lo.s32 	%r1, %r11, %r6, %r7;
	mad.lo.s32 	%r2, %r4, %r12, %r8;
	setp.ge.s32 	%p1, %r2, %r3;
	@%p1 bra 	$L__BB5_4;
	setp.gt.u32 	%p2, %r1, 7;
	@%p2 bra 	$L__BB5_3;
	mov.u32 	%r13, _ZZ21generate_output_imageP5PointS0_S0_iiE11centroids_W;
	mad.lo.s32 	%r14, %r1, 12, %r13;
	cvta.to.global.u64 	%rd4, %rd3;
	mul.wide.u32 	%rd5, %r1, 12;
	add.s64 	%rd6, %rd4, %rd5;
	ld.global.f32 	%f1, [%rd6];
	ld.global.f32 	%f2, [%rd6+4];
	ld.global.f32 	%f3, [%rd6+8];
	st.shared.f32 	[%r14], %f1;
	st.shared.f32 	[%r14+4], %f2;
	st.shared.f32 	[%r14+8], %f3;
$L__BB5_3:
	bar.sync 	0;
	cvta.to.global.u64 	%rd7, %rd2;
	mul.wide.s32 	%rd8, %r2, 12;
	add.s64 	%rd9, %rd7, %rd8;
	ld.global.f32 	%f4, [%rd9+8];
	ld.global.f32 	%f5, [%rd9+4];
	ld.global.f32 	%f6, [%rd9];
	mov.u32 	%r15, _ZZ21generate_output_imageP5PointS0_S0_iiE11centroids_W;
	ld.shared.f32 	%f7, [_ZZ21generate_output_imageP5PointS0_S0_iiE11centroids_W];
	ld.shared.f32 	%f8, [_ZZ21generate_output_imageP5PointS0_S0_iiE11centroids_W+4];
	ld.shared.f32 	%f9, [_ZZ21generate_output_imageP5PointS0_S0_iiE11centroids_W+8];
	sub.f32 	%f10, %f6, %f7;
	sub.f32 	%f11, %f5, %f8;
	sub.f32 	%f12, %f4, %f9;
	mul.f32 	%f13, %f11, %f11;
	fma.rn.f32 	%f14, %f10, %f10, %f13;
	fma.rn.f32 	%f15, %f12, %f12, %f14;
	min.f32 	%f16, %f15, 0f7149F2CA;
	ld.shared.f32 	%f17, [_ZZ21generate_output_imageP5PointS0_S0_iiE11centroids_W+12];
	ld.shared.f32 	%f18, [_ZZ21generate_output_imageP5PointS0_S0_iiE11centroids_W+16];
	ld.shared.f32 	%f19, [_ZZ21generate_output_imageP5PointS0_S0_iiE11centroids_W+20];
	sub.f32 	%f20, %f6, %f17;
	sub.f32 	%f21, %f5, %f18;
	sub.f32 	%f22, %f4, %f19;
	mul.f32 	%f23, %f21, %f21;
	fma.rn.f32 	%f24, %f20, %f20, %f23;
	fma.rn.f32 	%f25, %f22, %f22, %f24;
	setp.gt.f32 	%p3, %f16, %f25;
	selp.f32 	%f26, %f25, %f16, %p3;
	selp.u32 	%r16, 1, 0, %p3;
	ld.shared.f32 	%f27, [_ZZ21generate_output_imageP5PointS0_S0_iiE11centroids_W+24];
	ld.shared.f32 	%f28, [_ZZ21generate_output_imageP5PointS0_S0_iiE11centroids_W+28];
	ld.shared.f32 	%f29, [_ZZ21generate_output_imageP5PointS0_S0_iiE11centroids_W+32];
	sub.f32 	%f30, %f6, %f27;
	sub.f32 	%f31, %f5, %f28;
	sub.f32 	%f32, %f4, %f29;
	mul.f32 	%f33, %f31, %f31;
	fma.rn.f32 	%f34, %f30, %f30, %f33;
	fma.rn.f32 	%f35, %f32, %f32, %f34;
	setp.gt.f32 	%p4, %f26, %f35;
	selp.f32 	%f36, %f35, %f26, %p4;
	selp.b32 	%r17, 2, %r16, %p4;
	ld.shared.f32 	%f37, [_ZZ21generate_output_imageP5PointS0_S0_iiE11centroids_W+36];
	ld.shared.f32 	%f38, [_ZZ21generate_output_imageP5PointS0_S0_iiE11centroids_W+40];
	ld.shared.f32 	%f39, [_ZZ21generate_output_imageP5PointS0_S0_iiE11centroids_W+44];
	sub.f32 	%f40, %f6, %f37;
	sub.f32 	%f41, %f5, %f38;
	sub.f32 	%f42, %f4, %f39;
	mul.f32 	%f43, %f41, %f41;
	fma.rn.f32 	%f44, %f40, %f40, %f43;
	fma.rn.f32 	%f45, %f42, %f42, %f44;
	setp.gt.f32 	%p5, %f36, %f45;
	selp.f32 	%f46, %f45, %f36, %p5;
	selp.b32 	%r18, 3, %r17, %p5;
	ld.shared.f32 	%f47, [_ZZ21generate_output_imageP5PointS0_S0_iiE11centroids_W+48];
	ld.shared.f32 	%f48, [_ZZ21generate_output_imageP5PointS0_S0_iiE11centroids_W+52];
	ld.shared.f32 	%f49, [_ZZ21generate_output_imageP5PointS0_S0_iiE11centroids_W+56];
	sub.f32 	%f50, %f6, %f47;
	sub.f32 	%f51, %f5, %f48;
	sub.f32 	%f52, %f4, %f49;
	mul.f32 	%f53, %f51, %f51;
	fma.rn.f32 	%f54, %f50, %f50, %f53;
	fma.rn.f32 	%f55, %f52, %f52, %f54;
	setp.gt.f32 	%p6, %f46, %f55;
	selp.f32 	%f56, %f55, %f46, %p6;
	selp.b32 	%r19, 4, %r18, %p6;
	ld.shared.f32 	%f57, [_ZZ21generate_output_imageP5PointS0_S0_iiE11centroids_W+60];
	ld.shared.f32 	%f58, [_ZZ21generate_output_imageP5PointS0_S0_iiE11centroids_W+64];
	ld.shared.f32 	%f59, [_ZZ21generate_output_imageP5PointS0_S0_iiE11centroids_W+68];
	sub.f32 	%f60, %f6, %f57;
	sub.f32 	%f61, %f5, %f58;
	sub.f32 	%f62, %f4, %f59;
	mul.f32 	%f63, %f61, %f61;
	fma.rn.f32 	%f64, %f60, %f60, %f63;
	fma.rn.f32 	%f65, %f62, %f62, %f64;
	setp.gt.f32 	%p7, %f56, %f65;
	selp.f32 	%f66, %f65, %f56, %p7;
	selp.b32 	%r20, 5, %r19, %p7;
	ld.shared.f32 	%f67, [_ZZ21generate_output_imageP5PointS0_S0_iiE11centroids_W+72];
	ld.shared.f32 	%f68, [_ZZ21generate_output_imageP5PointS0_S0_iiE11centroids_W+76];
	ld.shared.f32 	%f69, [_ZZ21generate_output_imageP5PointS0_S0_iiE11centroids_W+80];
	sub.f32 	%f70, %f6, %f67;
	sub.f32 	%f71, %f5, %f68;
	sub.f32 	%f72, %f4, %f69;
	mul.f32 	%f73, %f71, %f71;
	fma.rn.f32 	%f74, %f70, %f70, %f73;
	fma.rn.f32 	%f75, %f72, %f72, %f74;
	setp.gt.f32 	%p8, %f66, %f75;
	selp.f32 	%f76, %f75, %f66, %p8;
	selp.b32 	%r21, 6, %r20, %p8;
	ld.shared.f32 	%f77, [_ZZ21generate_output_imageP5PointS0_S0_iiE11centroids_W+84];
	ld.shared.f32 	%f78, [_ZZ21generate_output_imageP5PointS0_S0_iiE11centroids_W+88];
	ld.shared.f32 	%f79, [_ZZ21generate_output_imageP5PointS0_S0_iiE11centroids_W+92];
	sub.f32 	%f80, %f6, %f77;
	sub.f32 	%f81, %f5, %f78;
	sub.f32 	%f82, %f4, %f79;
	mul.f32 	%f83, %f81, %f81;
	fma.rn.f32 	%f84, %f80, %f80, %f83;
	fma.rn.f32 	%f85, %f82, %f82, %f84;
	setp.gt.f32 	%p9, %f76, %f85;
	selp.b32 	%r22, 7, %r21, %p9;
	cvta.to.global.u64 	%rd10, %rd1;
	add.s64 	%rd11, %rd10, %rd8;
	mad.lo.s32 	%r23, %r22, 12, %r15;
	ld.shared.f32 	%f86, [%r23];
	ld.shared.f32 	%f87, [%r23+4];
	ld.shared.f32 	%f88, [%r23+8];
	st.global.f32 	[%rd11], %f86;
	st.global.f32 	[%rd11+4], %f87;
	st.global.f32 	[%rd11+8], %f88;
$L__BB5_4:
	ret;

}


// ===== COMPILED SASS (sm_100) =====

	.target	sm_100

	.elftype	@"ET_EXEC"


//--------------------- .note.nv.tkinfo           --------------------------
	.section	.note.nv.tkinfo,"",@"SHT_NOTE"
	.sectionflags	@"SHF_NOTE_NV_TKINFO"
	.tkinfo
        /*0018*/ 	.word	0x00000002
        /*0030*/ 	.string	""
        /*0030*/ 	.string	"ptxas"
        /*0030*/ 	.string	"Cuda compilation tools, release 13.0, V13.0.88"
        /*0030*/ 	.string	"Build cuda_13.0.r13.0/compiler.36424714_0"
        /*0030*/ 	.string	"-arch sm_100 -m 64 "



//--------------------- .note.nv.cuinfo           --------------------------
	.section	.note.nv.cuinfo,"",@"SHT_NOTE"
	.sectionflags	@"SHF_NOTE_NV_CUINFO"
        /*0018*/ 	.short	0x0002
        /*001a*/ 	.short	0x0064
        /*001c*/ 	.short	0x0082
	.zero		2


//--------------------- .nv.info                  --------------------------
	.section	.nv.info,"",@"SHT_CUDA_INFO"
	.align	4


	//----- nvinfo : EIATTR_REGCOUNT
	.align		4
        /*0000*/ 	.byte	0x04, 0x2f
        /*0002*/ 	.short	(.L_1 - .L_0)
	.align		4
.L_0:
        /*0004*/ 	.word	index@(_Z17kmeans_pp_init_p1PdPK5PointS2_iii)
        /*0008*/ 	.word	0x00000020


	//----- nvinfo : EIATTR_FRAME_SIZE
	.align		4
.L_1:
        /*000c*/ 	.byte	0x04, 0x11
        /*000e*/ 	.short	(.L_3 - .L_2)
	.align		4
.L_2:
        /*0010*/ 	.word	index@(_Z17kmeans_pp_init_p1PdPK5PointS2_iii)
        /*0014*/ 	.word	0x00000000


	//----- nvinfo : EIATTR_REGCOUNT
	.align		4
.L_3:
        /*0018*/ 	.byte	0x04, 0x2f
        /*001a*/ 	.short	(.L_5 - .L_4)
	.align		4
.L_4:
        /*001c*/ 	.word	index@(_Z9reductionPKdPdi)
        /*0020*/ 	.word	0x0000000d


	//----- nvinfo : EIATTR_FRAME_SIZE
	.align		4
.L_5:
        /*0024*/ 	.byte	0x04, 0x11
        /*0026*/ 	.short	(.L_7 - .L_6)
	.align		4
.L_6:
        /*0028*/ 	.word	index@(_Z9reductionPKdPdi)
        /*002c*/ 	.word	0x00000000


	//----- nvinfo : EIATTR_REGCOUNT
	.align		4
.L_7:
        /*0030*/ 	.byte	0x04, 0x2f
        /*0032*/ 	.short	(.L_9 - .L_8)
	.align		4
.L_8:
        /*0034*/ 	.word	index@(_Z17kmeans_pp_init_p2PKdPiiid)
        /*0038*/ 	.word	0x0000000c


	//----- nvinfo : EIATTR_FRAME_SIZE
	.align		4
.L_9:
        /*003c*/ 	.byte	0x04, 0x11
        /*003e*/ 	.short	(.L_11 - .L_10)
	.align		4
.L_10:
        /*0040*/ 	.word	index@(_Z17kmeans_pp_init_p2PKdPiiid)
        /*0044*/ 	.word	0x00000000


	//----- nvinfo : EIATTR_REGCOUNT
	.align		4
.L_11:
        /*0048*/ 	.byte	0x04, 0x2f
        /*004a*/ 	.short	(.L_13 - .L_12)
	.align		4
.L_12:
        /*004c*/ 	.word	index@(_Z10k_means_v2P5PointS0_PiS0_ii)
        /*0050*/ 	.word	0x0000001e


	//----- nvinfo : EIATTR_FRAME_SIZE
	.align		4
.L_13:
        /*0054*/ 	.byte	0x04, 0x11
        /*0056*/ 	.short	(.L_15 - .L_14)
	.align		4
.L_14:
        /*0058*/ 	.word	index@(_Z10k_means_v2P5PointS0_PiS0_ii)
        /*005c*/ 	.word	0x00000000


	//----- nvinfo : EIATTR_REGCOUNT
	.align		4
.L_15:
        /*0060*/ 	.byte	0x04, 0x2f
        /*0062*/ 	.short	(.L_17 - .L_16)
	.align		4
.L_16:
        /*0064*/ 	.word	index@(_Z16update_centroidsP5PointS0_Pi)
        /*0068*/ 	.word	0x00000013


	//----- nvinfo : EIATTR_FRAME_SIZE
	.align		4
.L_17:
        /*006c*/ 	.byte	0x04, 0x11
        /*006e*/ 	.short	(.L_19 - .L_18)
	.align		4
.L_18:
        /*0070*/ 	.word	index@($__internal_0_$__cuda_sm3x_div_rn_noftz_f32_slowpath)
        /*0074*/ 	.word	0x00000000


	//----- nvinfo : EIATTR_FRAME_SIZE
	.align		4
.L_19:
        /*0078*/ 	.byte	0x04, 0x11
        /*007a*/ 	.short	(.L_21 - .L_20)
	.align		4
.L_20:
        /*007c*/ 	.word	index@(_Z16update_centroidsP5PointS0_Pi)
        /*0080*/ 	.word	0x00000000


	//----- nvinfo : EIATTR_REGCOUNT
	.align		4
.L_21:
        /*0084*/ 	.byte	0x04, 0x2f
        /*0086*/ 	.short	(.L_23 - .L_22)
	.align		4
.L_22:
        /*0088*/ 	.word	index@(_Z21generate_output_imageP5PointS0_S0_ii)
        /*008c*/ 	.word	0x00000020


	//----- nvinfo : EIATTR_FRAME_SIZE
	.align		4
.L_23:
        /*0090*/ 	.byte	0x04, 0x11
        /*0092*/ 	.short	(.L_25 - .L_24)
	.align		4
.L_24:
        /*0094*/ 	.word	index@(_Z21generate_output_imageP5PointS0_S0_ii)
        /*0098*/ 	.word	0x00000000


	//----- nvinfo : EIATTR_MIN_STACK_SIZE
	.align		4
.L_25:
        /*009c*/ 	.byte	0x04, 0x12
        /*009e*/ 	.short	(.L_27 - .L_26)
	.align		4
.L_26:
        /*00a0*/ 	.word	index@(_Z21generate_output_imageP5PointS0_S0_ii)
        /*00a4*/ 	.word	0x00000000


	//----- nvinfo : EIATTR_MIN_STACK_SIZE
	.align		4
.L_27:
        /*00a8*/ 	.byte	0x04, 0x12
        /*00aa*/ 	.short	(.L_29 - .L_28)
	.align		4
.L_28:
        /*00ac*/ 	.word	index@(_Z16update_centroidsP5PointS0_Pi)
        /*00b0*/ 	.word	0x00000000


	//----- nvinfo : EIATTR_MIN_STACK_SIZE
	.align		4
.L_29:
        /*00b4*/ 	.byte	0x04, 0x12
        /*00b6*/ 	.short	(.L_31 - .L_30)
	.align		4
.L_30:
        /*00b8*/ 	.word	index@(_Z10k_means_v2P5PointS0_PiS0_ii)
        /*00bc*/ 	.word	0x00000000


	//----- nvinfo : EIATTR_MIN_STACK_SIZE
	.align		4
.L_31:
        /*00c0*/ 	.byte	0x04, 0x12
        /*00c2*/ 	.short	(.L_33 - .L_32)
	.align		4
.L_32:
        /*00c4*/ 	.word	index@(_Z17kmeans_pp_init_p2PKdPiiid)
        /*00c8*/ 	.word	0x00000000


	//----- nvinfo : EIATTR_MIN_STACK_SIZE
	.align		4
.L_33:
        /*00cc*/ 	.byte	0x04, 0x12
        /*00ce*/ 	.short	(.L_35 - .L_34)
	.align		4
.L_34:
        /*00d0*/ 	.word	index@(_Z9reductionPKdPdi)
        /*00d4*/ 	.word	0x00000000


	//----- nvinfo : EIATTR_MIN_STACK_SIZE
	.align		4
.L_35:
        /*00d8*/ 	.byte	0x04, 0x12
        /*00da*/ 	.short	(.L_37 - .L_36)
	.align		4
.L_36:
        /*00dc*/ 	.word	index@(_Z17kmeans_pp_init_p1PdPK5PointS2_iii)
        /*00e0*/ 	.word	0x00000000
.L_37:


//--------------------- .nv.compat                --------------------------
	.section	.nv.compat,"",@"SHT_CUDA_COMPAT_INFO"
	.align	4
        /*0000*/ 	.byte	0x02, 0x09, 0x00, 0x00, 0x02, 0x02, 0x01, 0x00, 0x02, 0x05, 0x05, 0x00, 0x03, 0x07, 0x01, 0x01
        /*0010*/ 	.byte	0x02, 0x03, 0x00, 0x00, 0x02, 0x06, 0x01, 0x00, 0x04, 0x0b, 0x08, 0x00, 0x01, 0x00, 0x00, 0x00
        /*0020*/ 	.byte	0x00, 0x00, 0x00, 0x00


//--------------------- .nv.info._Z21generate_output_imageP5PointS0_S0_ii --------------------------
	.section	.nv.info._Z21generate_output_imageP5PointS0_S0_ii,"",@"SHT_CUDA_INFO"
	.sectionflags	@""
	.align	4


	//----- nvinfo : EIATTR_CUDA_API_VERSION
	.align		4
        /*0000*/ 	.byte	0x04, 0x37
        /*0002*/ 	.short	(.L_39 - .L_38)
.L_38:
        /*0004*/ 	.word	0x00000082


	//----- nvinfo : EIATTR_KPARAM_INFO
	.align		4
.L_39:
        /*0008*/ 	.byte	0x04, 0x17
        /*000a*/ 	.short	(.L_41 - .L_40)
.L_40:
        /*000c*/ 	.word	0x00000000
        /*0010*/ 	.short	0x0004
        /*0012*/ 	.short	0x001c
        /*0014*/ 	.byte	0x00, 0xf0, 0x11, 0x00


	//----- nvinfo : EIATTR_KPARAM_INFO
	.align		4
.L_41:
        /*0018*/ 	.byte	0x04, 0x17
        /*001a*/ 	.short	(.L_43 - .L_42)
.L_42:
        /*001c*/ 	.word	0x00000000
        /*0020*/ 	.short	0x0003
        /*0022*/ 	.short	0x0018
        /*0024*/ 	.byte	0x00, 0xf0, 0x11, 0x00


	//----- nvinfo : EIATTR_KPARAM_INFO
	.align		4
.L_43:
        /*0028*/ 	.byte	0x04, 0x17
        /*002a*/ 	.short	(.L_45 - .L_44)
.L_44:
        /*002c*/ 	.word	0x00000000
        /*0030*/ 	.short	0x0002
        /*0032*/ 	.short	0x0010
        /*0034*/ 	.byte	0x00, 0xf5, 0x21, 0x00


	//----- nvinfo : EIATTR_KPARAM_INFO
	.align		4
.L_45:
        /*0038*/ 	.byte	0x04, 0x17
        /*003a*/ 	.short	(.L_47 - .L_46)
.L_46:
        /*003c*/ 	.word	0x00000000
        /*0040*/ 	.short	0x0001
        /*0042*/ 	.short	0x0008
        /*0044*/ 	.byte	0x00, 0xf5, 0x21, 0x00


	//----- nvinfo : EIATTR_KPARAM_INFO
	.align		4
.L_47:
        /*0048*/ 	.byte	0x04, 0x17
        /*004a*/ 	.short	(.L_49 - .L_48)
.L_48:
        /*004c*/ 	.word	0x00000000
        /*0050*/ 	.short	0x0000
        /*0052*/ 	.short	0x0000
        /*0054*/ 	.byte	0x00, 0xf5, 0x21, 0x00


	//----- nvinfo : EIATTR_SPARSE_MMA_MASK
	.align		4
.L_49:
        /*0058*/ 	.byte	0x03, 0x50
        /*005a*/ 	.short	0x0000


	//----- nvinfo : EIATTR_MAXREG_COUNT
	.align		4
        /*005c*/ 	.byte	0x03, 0x1b
        /*005e*/ 	.short	0x00ff


	//----- nvinfo : EIATTR_NUM_BARRIERS
	.align		4
        /*0060*/ 	.byte	0x02, 0x4c
        /*0062*/ 	.byte	0x01
	.zero		1


	//----- nvinfo : EIATTR_MERCURY_ISA_VERSION
	.align		4
        /*0064*/ 	.byte	0x03, 0x5f
        /*0066*/ 	.short	0x0101


	//----- nvinfo : EIATTR_VRC_CTA_INIT_COUNT
	.align		4
        /*0068*/ 	.byte	0x02, 0x4a
	.zero		1
	.zero		1


	//----- nvinfo : EIATTR_EXIT_INSTR_OFFSETS
	.align		4
        /*006c*/ 	.byte	0x04, 0x1c
        /*006e*/ 	.short	(.L_51 - .L_50)


	//   ....[0]....
.L_50:
        /*0070*/ 	.word	0x000000d0


	//   ....[1]....
        /*0074*/ 	.word	0x00000760


	//----- nvinfo : EIATTR_CBANK_PARAM_SIZE
	.align		4
.L_51:
        /*0078*/ 	.byte	0x03, 0x19
        /*007a*/ 	.short	0x0020


	//----- nvinfo : EIATTR_PARAM_CBANK
	.align		4
        /*007c*/ 	.byte	0x04, 0x0a
        /*007e*/ 	.short	(.L_53 - .L_52)
	.align		4
.L_52:
        /*0080*/ 	.word	index@(.nv.constant0._Z21generate_output_imageP5PointS0_S0_ii)
        /*0084*/ 	.short	0x0380
        /*0086*/ 	.short	0x0020


	//----- nvinfo : EIATTR_SW_WAR
	.align		4
.L_53:
        /*0088*/ 	.byte	0x04, 0x36
        /*008a*/ 	.short	(.L_55 - .L_54)
.L_54:
        /*008c*/ 	.word	0x00000008
.L_55:


//--------------------- .nv.info._Z16update_centroidsP5PointS0_Pi --------------------------
	.section	.nv.info._Z16update_centroidsP5PointS0_Pi,"",@"SHT_CUDA_INFO"
	.sectionflags	@""
	.align	4


	//----- nvinfo : EIATTR_CUDA_API_VERSION
	.align		4
        /*0000*/ 	.byte	0x04, 0x37
        /*0002*/ 	.short	(.L_57 - .L_56)
.L_56:
        /*0004*/ 	.word	0x00000082


	//----- nvinfo : EIATTR_KPARAM_INFO
	.align		4
.L_57:
        /*0008*/ 	.byte	0x04, 0x17
        /*000a*/ 	.short	(.L_59 - .L_58)
.L_58:
        /*000c*/ 	.word	0x00000000
        /*0010*/ 	.short	0x0002
        /*0012*/ 	.short	0x0010
        /*0014*/ 	.byte	0x00, 0xf5, 0x21, 0x00


	//----- nvinfo : EIATTR_KPARAM_INFO
	.align		4
.L_59:
        /*0018*/ 	.byte	0x04, 0x17
        /*001a*/ 	.short	(.L_61 - .L_60)
.L_60:
        /*001c*/ 	.word	0x00000000
        /*0020*/ 	.short	0x0001
        /*0022*/ 	.short	0x0008
        /*0024*/ 	.byte	0x00, 0xf5, 0x21, 0x00


	//----- nvinfo : EIATTR_KPARAM_INFO
	.align		4
.L_61:
        /*0028*/ 	.byte	0x04, 0x17
        /*002a*/ 	.short	(.L_63 - .L_62)
.L_62:
        /*002c*/ 	.word	0x00000000
        /*0030*/ 	.short	0x0000
        /*0032*/ 	.short	0x0000
        /*0034*/ 	.byte	0x00, 0xf5, 0x21, 0x00


	//----- nvinfo : EIATTR_SPARSE_MMA_MASK
	.align		4
.L_63:
        /*0038*/ 	.byte	0x03, 0x50
        /*003a*/ 	.short	0x0000


	//----- nvinfo : EIATTR_MAXREG_COUNT
	.align		4
        /*003c*/ 	.byte	0x03, 0x1b
        /*003e*/ 	.short	0x00ff


	//----- nvinfo : EIATTR_MERCURY_ISA_VERSION
	.align		4
        /*0040*/ 	.byte	0x03, 0x5f
        /*0042*/ 	.short	0x0101


	//----- nvinfo : EIATTR_VRC_CTA_INIT_COUNT
	.align		4
        /*0044*/ 	.byte	0x02, 0x4a
	.zero		1
	.zero		1


	//----- nvinfo : EIATTR_EXIT_INSTR_OFFSETS
	.align		4
        /*0048*/ 	.byte	0x04, 0x1c
        /*004a*/ 	.short	(.L_65 - .L_64)


	//   ....[0]....
.L_64:
        /*004c*/ 	.word	0x00000030


	//   ....[1]....
        /*0050*/ 	.word	0x00000090


	//   ....[2]....
        /*0054*/ 	.word	0x000003e0


	//----- nvinfo : EIATTR_CRS_STACK_SIZE
	.align		4
.L_65:
        /*0058*/ 	.byte	0x04, 0x1e
        /*005a*/ 	.short	(.L_67 - .L_66)
.L_66:
        /*005c*/ 	.word	0x00000000


	//----- nvinfo : EIATTR_CBANK_PARAM_SIZE
	.align		4
.L_67:
        /*0060*/ 	.byte	0x03, 0x19
        /*0062*/ 	.short	0x0018


	//----- nvinfo : EIATTR_PARAM_CBANK
	.align		4
        /*0064*/ 	.byte	0x04, 0x0a
        /*0066*/ 	.short	(.L_69 - .L_68)
	.align		4
.L_68:
        /*0068*/ 	.word	index@(.nv.constant0._Z16update_centroidsP5PointS0_Pi)
        /*006c*/ 	.short	0x0380
        /*006e*/ 	.short	0x0018


	//----- nvinfo : EIATTR_SW_WAR
	.align		4
.L_69:
        /*0070*/ 	.byte	0x04, 0x36
        /*0072*/ 	.short	(.L_71 - .L_70)
.L_70:
        /*0074*/ 	.word	0x00000008
.L_71:


//--------------------- .nv.info._Z10k_means_v2P5PointS0_PiS0_ii --------------------------
	.section	.nv.info._Z10k_means_v2P5PointS0_PiS0_ii,"",@"SHT_CUDA_INFO"
	.sectionflags	@""
	.align	4


	//----- nvinfo : EIATTR_CUDA_API_VERSION
	.align		4
        /*0000*/ 	.byte	0x04, 0x37
        /*0002*/ 	.short	(.L_73 - .L_72)
.L_72:
        /*0004*/ 	.word	0x00000082


	//----- nvinfo : EIATTR_KPARAM_INFO
	.align		4
.L_73:
        /*0008*/ 	.byte	0x04, 0x17
        /*000a*/ 	.short	(.L_75 - .L_74)
.L_74:
        /*000c*/ 	.word	0x00000000
        /*0010*/ 	.short	0x0005
        /*0012*/ 	.short	0x0024
        /*0014*/ 	.byte	0x00, 0xf0, 0x11, 0x00


	//----- nvinfo : EIATTR_KPARAM_INFO
	.align		4
.L_75:
        /*0018*/ 	.byte	0x04, 0x17
        /*001a*/ 	.short	(.L_77 - .L_76)
.L_76:
        /*001c*/ 	.word	0x00000000
        /*0020*/ 	.short	0x0004
        /*0022*/ 	.short	0x0020
        /*0024*/ 	.byte	0x00, 0xf0, 0x11, 0x00


	//----- nvinfo : EIATTR_KPARAM_INFO
	.align		4
.L_77:
        /*0028*/ 	.byte	0x04, 0x17
        /*002a*/ 	.short	(.L_79 - .L_78)
.L_78:
        /*002c*/ 	.word	0x00000000
        /*0030*/ 	.short	0x0003
        /*0032*/ 	.short	0x0018
        /*0034*/ 	.byte	0x00, 0xf5, 0x21, 0x00


	//----- nvinfo : EIATTR_KPARAM_INFO
	.align		4
.L_79:
        /*0038*/ 	.byte	0x04, 0x17
        /*003a*/ 	.short	(.L_81 - .L_80)
.L_80:
        /*003c*/ 	.word	0x00000000
        /*0040*/ 	.short	0x0002
        /*0042*/ 	.short	0x0010
        /*0044*/ 	.byte	0x00, 0xf5, 0x21, 0x00


	//----- nvinfo : EIATTR_KPARAM_INFO
	.align		4
.L_81:
        /*0048*/ 	.byte	0x04, 0x17
        /*004a*/ 	.short	(.L_83 - .L_82)
.L_82:
        /*004c*/ 	.word	0x00000000
        /*0050*/ 	.short	0x0001
        /*0052*/ 	.short	0x0008
        /*0054*/ 	.byte	0x00, 0xf5, 0x21, 0x00


	//----- nvinfo : EIATTR_KPARAM_INFO
	.align		4
.L_83:
        /*0058*/ 	.byte	0x04, 0x17
        /*005a*/ 	.short	(.L_85 - .L_84)
.L_84:
        /*005c*/ 	.word	0x00000000
        /*0060*/ 	.short	0x0000
        /*0062*/ 	.short	0x0000
        /*0064*/ 	.byte	0x00, 0xf5, 0x21, 0x00


	//----- nvinfo : EIATTR_SPARSE_MMA_MASK
	.align		4
.L_85:
        /*0068*/ 	.byte	0x03, 0x50
        /*006a*/ 	.short	0x0000


	//----- nvinfo : EIATTR_MAXREG_COUNT
	.align		4
        /*006c*/ 	.byte	0x03, 0x1b
        /*006e*/ 	.short	0x00ff


	//----- nvinfo : EIATTR_NUM_BARRIERS
	.align		4
        /*0070*/ 	.byte	0x02, 0x4c
        /*0072*/ 	.byte	0x01
	.zero		1


	//----- nvinfo : EIATTR_MERCURY_ISA_VERSION
	.align		4
        /*0074*/ 	.byte	0x03, 0x5f
        /*0076*/ 	.short	0x0101


	//----- nvinfo : EIATTR_UNUSED_LOAD_BYTE_OFFSET
	.align		4
        /*0078*/ 	.byte	0x04, 0x44
        /*007a*/ 	.short	(.L_87 - .L_86)


	//   ....[0]....
.L_86:
        /*007c*/ 	.word	0x00000b90
        /*0080*/ 	.word	0x00000fff


	//   ....[1]....
        /*0084*/ 	.word	0x00000dc0
        /*0088*/ 	.word	0x0000fff0


	//   ....[2]....
        /*008c*/ 	.word	0x00000e20
        /*0090*/ 	.word	0x00000fff


	//   ....[3]....
        /*0094*/ 	.word	0x00000f60
        /*0098*/ 	.word	0x0000fff0


	//----- nvinfo : EIATTR_VRC_CTA_INIT_COUNT
	.align		4
.L_87:
        /*009c*/ 	.byte	0x02, 0x4a
	.zero		1
	.zero		1


	//----- nvinfo : EIATTR_EXIT_INSTR_OFFSETS
	.align		4
        /*00a0*/ 	.byte	0x04, 0x1c
        /*00a2*/ 	.short	(.L_89 - .L_88)


	//   ....[0]....
.L_88:
        /*00a4*/ 	.word	0x00000ac0


	//   ....[1]....
        /*00a8*/ 	.word	0x00000f50


	//   ....[2]....
        /*00ac*/ 	.word	0x00000fb0


	//----- nvinfo : EIATTR_CRS_STACK_SIZE
	.align		4
.L_89:
        /*00b0*/ 	.byte	0x04, 0x1e
        /*00b2*/ 	.short	(.L_91 - .L_90)
.L_90:
        /*00b4*/ 	.word	0x00000000


	//----- nvinfo : EIATTR_CBANK_PARAM_SIZE
	.align		4
.L_91:
        /*00b8*/ 	.byte	0x03, 0x19
        /*00ba*/ 	.short	0x0028


	//----- nvinfo : EIATTR_PARAM_CBANK
	.align		4
        /*00bc*/ 	.byte	0x04, 0x0a
        /*00be*/ 	.short	(.L_93 - .L_92)
	.align		4
.L_92:
        /*00c0*/ 	.word	index@(.nv.constant0._Z10k_means_v2P5PointS0_PiS0_ii)
        /*00c4*/ 	.short	0x0380
        /*00c6*/ 	.short	0x0028


	//----- nvinfo : EIATTR_SW_WAR
	.align		4
.L_93:
        /*00c8*/ 	.byte	0x04, 0x36
        /*00ca*/ 	.short	(.L_95 - .L_94)
.L_94:
        /*00cc*/ 	.word	0x00000008
.L_95:


//--------------------- .nv.info._Z17kmeans_pp_init_p2PKdPiiid --------------------------
	.section	.nv.info._Z17kmeans_pp_init_p2PKdPiiid,"",@"SHT_CUDA_INFO"
	.sectionflags	@""
	.align	4


	//----- nvinfo : EIATTR_CUDA_API_VERSION
	.align		4
        /*0000*/ 	.byte	0x04, 0x37
        /*0002*/ 	.short	(.L_97 - .L_96)
.L_96:
        /*0004*/ 	.word	0x00000082


	//----- nvinfo : EIATTR_KPARAM_INFO
	.align		4
.L_97:
        /*0008*/ 	.byte	0x04, 0x17
        /*000a*/ 	.short	(.L_99 - .L_98)
.L_98:
        /*000c*/ 	.word	0x00000000
        /*0010*/ 	.short	0x0004
        /*0012*/ 	.short	0x0018
        /*0014*/ 	.byte	0x00, 0xf0, 0x21, 0x00


	//----- nvinfo : EIATTR_KPARAM_INFO
	.align		4
.L_99:
        /*0018*/ 	.byte	0x04, 0x17
        /*001a*/ 	.short	(.L_101 - .L_100)
.L_100:
        /*001c*/ 	.word	0x00000000
        /*0020*/ 	.short	0x0003
        /*0022*/ 	.short	0x0014
        /*0024*/ 	.byte	0x00, 0xf0, 0x11, 0x00


	//----- nvinfo : EIATTR_KPARAM_INFO
	.align		4
.L_101:
        /*0028*/ 	.byte	0x04, 0x17
        /*002a*/ 	.short	(.L_103 - .L_102)
.L_102:
        /*002c*/ 	.word	0x00000000
        /*0030*/ 	.short	0x0002
        /*0032*/ 	.short	0x0010
        /*0034*/ 	.byte	0x00, 0xf0, 0x11, 0x00


	//----- nvinfo : EIATTR_KPARAM_INFO
	.align		4
.L_103:
        /*0038*/ 	.byte	0x04, 0x17
        /*003a*/ 	.short	(.L_105 - .L_104)
.L_104:
        /*003c*/ 	.word	0x00000000
        /*0040*/ 	.short	0x0001
        /*0042*/ 	.short	0x0008
        /*0044*/ 	.byte	0x00, 0xf5, 0x21, 0x00


	//----- nvinfo : EIATTR_KPARAM_INFO
	.align		4
.L_105:
        /*0048*/ 	.byte	0x04, 0x17
        /*004a*/ 	.short	(.L_107 - .L_106)
.L_106:
        /*004c*/ 	.word	0x00000000
        /*0050*/ 	.short	0x0000
        /*0052*/ 	.short	0x0000
        /*0054*/ 	.byte	0x00, 0xf5, 0x21, 0x00


	//----- nvinfo : EIATTR_SPARSE_MMA_MASK
	.align		4
.L_107:
        /*0058*/ 	.byte	0x03, 0x50
        /*005a*/ 	.short	0x0000


	//----- nvinfo : EIATTR_MAXREG_COUNT
	.align		4
        /*005c*/ 	.byte	0x03, 0x1b
        /*005e*/ 	.short	0x00ff


	//----- nvinfo : EIATTR_MERCURY_ISA_VERSION
	.align		4
        /*0060*/ 	.byte	0x03, 0x5f
        /*0062*/ 	.short	0x0101


	//----- nvinfo : EIATTR_VRC_CTA_INIT_COUNT
	.align		4
        /*0064*/ 	.byte	0x02, 0x4a
	.zero		1
	.zero		1


	//----- nvinfo : EIATTR_EXIT_INSTR_OFFSETS
	.align		4
        /*0068*/ 	.byte	0x04, 0x1c
        /*006a*/ 	.short	(.L_109 - .L_108)


	//   ....[0]....
.L_108:
        /*006c*/ 	.word	0x00000160


	//----- nvinfo : EIATTR_CBANK_PARAM_SIZE
	.align		4
.L_109:
        /*0070*/ 	.byte	0x03, 0x19
        /*0072*/ 	.short	0x0020


	//----- nvinfo : EIATTR_PARAM_CBANK
	.align		4
        /*0074*/ 	.byte	0x04, 0x0a
        /*0076*/ 	.short	(.L_111 - .L_110)
	.align		4
.L_110:
        /*0078*/ 	.word	index@(.nv.constant0._Z17kmeans_pp_init_p2PKdPiiid)
        /*007c*/ 	.short	0x0380
        /*007e*/ 	.short	0x0020


	//----- nvinfo : EIATTR_SW_WAR
	.align		4
.L_111:
        /*0080*/ 	.byte	0x04, 0x36
        /*0082*/ 	.short	(.L_113 - .L_112)
.L_112:
        /*0084*/ 	.word	0x00000008
.L_113:


//--------------------- .nv.info._Z9reductionPKdPdi --------------------------
	.section	.nv.info._Z9reductionPKdPdi,"",@"SHT_CUDA_INFO"
	.sectionflags	@""
	.align	4


	//----- nvinfo : EIATTR_CUDA_API_VERSION
	.align		4
        /*0000*/ 	.byte	0x04, 0x37
        /*0002*/ 	.short	(.L_115 - .L_114)
.L_114:
        /*0004*/ 	.word	0x00000082


	//----- nvinfo : EIATTR_KPARAM_INFO
	.align		4
.L_115:
        /*0008*/ 	.byte	0x04, 0x17
        /*000a*/ 	.short	(.L_117 - .L_116)
.L_116:
        /*000c*/ 	.word	0x00000000
        /*0010*/ 	.short	0x0002
        /*0012*/ 	.short	0x0010
        /*0014*/ 	.byte	0x00, 0xf0, 0x11, 0x00


	//----- nvinfo : EIATTR_KPARAM_INFO
	.align		4
.L_117:
        /*0018*/ 	.byte	0x04, 0x17
        /*001a*/ 	.short	(.L_119 - .L_118)
.L_118:
        /*001c*/ 	.word	0x00000000
        /*0020*/ 	.short	0x0001
        /*0022*/ 	.short	0x0008
        /*0024*/ 	.byte	0x00, 0xf5, 0x21, 0x00


	//----- nvinfo : EIATTR_KPARAM_INFO
	.align		4
.L_119:
        /*0028*/ 	.byte	0x04, 0x17
        /*002a*/ 	.short	(.L_121 - .L_120)
.L_120:
        /*002c*/ 	.word	0x00000000
        /*0030*/ 	.short	0x0000
        /*0032*/ 	.short	0x0000
        /*0034*/ 	.byte	0x00, 0xf5, 0x21, 0x00


	//----- nvinfo : EIATTR_SPARSE_MMA_MASK
	.align		4
.L_121:
        /*0038*/ 	.byte	0x03, 0x50
        /*003a*/ 	.short	0x0000


	//----- nvinfo : EIATTR_MAXREG_COUNT
	.align		4
        /*003c*/ 	.byte	0x03, 0x1b
        /*003e*/ 	.short	0x00ff


	//----- nvinfo : EIATTR_NUM_BARRIERS
	.align		4
        /*0040*/ 	.byte	0x02, 0x4c
        /*0042*/ 	.byte	0x01
	.zero		1


	//----- nvinfo : EIATTR_MERCURY_ISA_VERSION
	.align		4
        /*0044*/ 	.byte	0x03, 0x5f
        /*0046*/ 	.short	0x0101


	//----- nvinfo : EIATTR_VRC_CTA_INIT_COUNT
	.align		4
        /*0048*/ 	.byte	0x02, 0x4a
	.zero		1
	.zero		1


	//----- nvinfo : EIATTR_EXIT_INSTR_OFFSETS
	.align		4
        /*004c*/ 	.byte	0x04, 0x1c
        /*004e*/ 	.short	(.L_123 - .L_122)


	//   ....[0]....
.L_122:
        /*0050*/ 	.word	0x00000210


	//   ....[1]....
        /*0054*/ 	.word	0x00000290


	//----- nvinfo : EIATTR_CBANK_PARAM_SIZE
	.align		4
.L_123:
        /*0058*/ 	.byte	0x03, 0x19
        /*005a*/ 	.short	0x0014


	//----- nvinfo : EIATTR_PARAM_CBANK
	.align		4
        /*005c*/ 	.byte	0x04, 0x0a
        /*005e*/ 	.short	(.L_125 - .L_124)
	.align		4
.L_124:
        /*0060*/ 	.word	index@(.nv.constant0._Z9reductionPKdPdi)
        /*0064*/ 	.short	0x0380
        /*0066*/ 	.short	0x0014


	//----- nvinfo : EIATTR_SW_WAR
	.align		4
.L_125:
        /*0068*/ 	.byte	0x04, 0x36
        /*006a*/ 	.short	(.L_127 - .L_126)
.L_126:
        /*006c*/ 	.word	0x00000008
.L_127:


//--------------------- .nv.info._Z17kmeans_pp_init_p1PdPK5PointS2_iii --------------------------
	.section	.nv.info._Z17kmeans_pp_init_p1PdPK5PointS2_iii,"",@"SHT_CUDA_INFO"
	.sectionflags	@""
	.align	4


	//----- nvinfo : EIATTR_CUDA_API_VERSION
	.align		4
        /*0000*/ 	.byte	0x04, 0x37
        /*0002*/ 	.short	(.L_129 - .L_128)
.L_128:
        /*0004*/ 	.word	0x00000082


	//----- nvinfo : EIATTR_KPARAM_INFO
	.align		4
.L_129:
        /*0008*/ 	.byte	0x04, 0x17
        /*000a*/ 	.short	(.L_131 - .L_130)
.L_130:
        /*000c*/ 	.word	0x00000000
        /*0010*/ 	.short	0x0005
        /*0012*/ 	.short	0x0020
        /*0014*/ 	.byte	0x00, 0xf0, 0x11, 0x00


	//----- nvinfo : EIATTR_KPARAM_INFO
	.align		4
.L_131:
        /*0018*/ 	.byte	0x04, 0x17
        /*001a*/ 	.short	(.L_133 - .L_132)
.L_132:
        /*001c*/ 	.word	0x00000000
        /*0020*/ 	.short	0x0004
        /*0022*/ 	.short	0x001c
        /*0024*/ 	.byte	0x00, 0xf0, 0x11, 0x00


	//----- nvinfo : EIATTR_KPARAM_INFO
	.align		4
.L_133:
        /*0028*/ 	.byte	0x04, 0x17
        /*002a*/ 	.short	(.L_135 - .L_134)
.L_134:
        /*002c*/ 	.word	0x00000000
        /*0030*/ 	.short	0x0003
        /*0032*/ 	.short	0x0018
        /*0034*/ 	.byte	0x00, 0xf0, 0x11, 0x00


	//----- nvinfo : EIATTR_KPARAM_INFO
	.align		4
.L_135:
        /*0038*/ 	.byte	0x04, 0x17
        /*003a*/ 	.short	(.L_137 - .L_136)
.L_136:
        /*003c*/ 	.word	0x00000000
        /*0040*/ 	.short	0x0002
        /*0042*/ 	.short	0x0010
        /*0044*/ 	.byte	0x00, 0xf5, 0x21, 0x00


	//----- nvinfo : EIATTR_KPARAM_INFO
	.align		4
.L_137:
        /*0048*/ 	.byte	0x04, 0x17
        /*004a*/ 	.short	(.L_139 - .L_138)
.L_138:
        /*004c*/ 	.word	0x00000000
        /*0050*/ 	.short	0x0001
        /*0052*/ 	.short	0x0008
        /*0054*/ 	.byte	0x00, 0xf5, 0x21, 0x00


	//----- nvinfo : EIATTR_KPARAM_INFO
	.align		4
.L_139:
        /*0058*/ 	.byte	0x04, 0x17
        /*005a*/ 	.short	(.L_141 - .L_140)
.L_140:
        /*005c*/ 	.word	0x00000000
        /*0060*/ 	.short	0x0000
        /*0062*/ 	.short	0x0000
        /*0064*/ 	.byte	0x00, 0xf5, 0x21, 0x00


	//----- nvinfo : EIATTR_SPARSE_MMA_MASK
	.align		4
.L_141:
        /*0068*/ 	.byte	0x03, 0x50
        /*006a*/ 	.short	0x0000


	//----- nvinfo : EIATTR_MAXREG_COUNT
	.align		4
        /*006c*/ 	.byte	0x03, 0x1b
        /*006e*/ 	.short	0x00ff


	//----- nvinfo : EIATTR_MERCURY_ISA_VERSION
	.align		4
        /*0070*/ 	.byte	0x03, 0x5f
        /*0072*/ 	.short	0x0101


	//----- nvinfo : EIATTR_VRC_CTA_INIT_COUNT
	.align		4
        /*0074*/ 	.byte	0x02, 0x4a
	.zero		1
	.zero		1


	//----- nvinfo : EIATTR_EXIT_INSTR_OFFSETS
	.align		4
        /*0078*/ 	.byte	0x04, 0x1c
        /*007a*/ 	.short	(.L_143 - .L_142)


	//   ....[0]....
.L_142:
        /*007c*/ 	.word	0x000000c0


	//   ....[1]....
        /*0080*/ 	.word	0x00001070


	//----- nvinfo : EIATTR_CBANK_PARAM_SIZE
	.align		4
.L_143:
        /*0084*/ 	.byte	0x03, 0x19
        /*0086*/ 	.short	0x0024


	//----- nvinfo : EIATTR_PARAM_CBANK
	.align		4
        /*0088*/ 	.byte	0x04, 0x0a
        /*008a*/ 	.short	(.L_145 - .L_144)
	.align		4
.L_144:
        /*008c*/ 	.word	index@(.nv.constant0._Z17kmeans_pp_init_p1PdPK5PointS2_iii)
        /*0090*/ 	.short	0x0380
        /*0092*/ 	.short	0x0024


	//----- nvinfo : EIATTR_SW_WAR
	.align		4
.L_145:
        /*0094*/ 	.byte	0x04, 0x36
        /*0096*/ 	.short	(.L_147 - .L_146)
.L_146:
        /*0098*/ 	.word	0x00000008
.L_147:


//--------------------- .nv.callgraph             --------------------------
	.section	.nv.callgraph,"",@"SHT_CUDA_CALLGRAPH"
	.align	4
	.sectionentsize	8
	.align		4
        /*0000*/ 	.word	0x00000000
	.align		4
        /*0004*/ 	.word	0xffffffff
	.align		4
        /*0008*/ 	.word	0x00000000
	.align		4
        /*000c*/ 	.word	0xfffffffe
	.align		4
        /*0010*/ 	.word	0x00000000
	.align		4
        /*0014*/ 	.word	0xfffffffd
	.align		4
        /*0018*/ 	.word	0x00000000
	.align		4
        /*001c*/ 	.word	0xfffffffc


//--------------------- .text._Z21generate_output_imageP5PointS0_S0_ii --------------------------
	.section	.text._Z21generate_output_imageP5PointS0_S0_ii,"ax",@progbits
	.align	128
        .global         _Z21generate_output_imageP5PointS0_S0_ii
        .type           _Z21generate_output_imageP5PointS0_S0_ii,@function
        .size           _Z21generate_output_imageP5PointS0_S0_ii,(.L_x_53 - _Z21generate_output_imageP5PointS0_S0_ii)
        .other          _Z21generate_output_imageP5PointS0_S0_ii,@"STO_CUDA_ENTRY STV_DEFAULT"
_Z21generate_output_imageP5PointS0_S0_ii:
.text._Z21generate_output_imageP5PointS0_S0_ii:
[----:B------:R-:W-:Y:S01]  /*0000*/  LDC R1, c[0x0][0x37c] ;  /* 0x0000df00ff017b82 */ /* 0x000fe20000000800 */
[----:B------:R-:W0:Y:S07]  /*0010*/  S2R R5, SR_TID.X ;  /* 0x0000000000057919 */ /* 0x000e2e0000002100 */
[----:B------:R-:W0:Y:S01]  /*0020*/  LDC R2, c[0x0][0x360] ;  /* 0x0000d800ff027b82 */ /* 0x000e220000000800 */
[----:B------:R-:W1:Y:S01]  /*0030*/  LDCU.64 UR6, c[0x0][0x398] ;  /* 0x00007300ff0677ac */ /* 0x000e620008000a00 */
[----:B------:R-:W2:Y:S06]  /*0040*/  S2R R4, SR_TID.Y ;  /* 0x0000000000047919 */ /* 0x000eac0000002200 */
[----:B------:R-:W0:Y:S08]  /*0050*/  S2UR UR4, SR_CTAID.X ;  /* 0x00000000000479c3 */ /* 0x000e300000002500 */
[----:B------:R-:W2:Y:S08]  /*0060*/  S2UR UR5, SR_CTAID.Y ;  /* 0x00000000000579c3 */ /* 0x000eb00000002600 */
[----:B------:R-:W2:Y:S01]  /*0070*/  LDC R3, c[0x0][0x364] ;  /* 0x0000d900ff037b82 */ /* 0x000ea20000000800 */
[----:B0-----:R-:W-:-:S02]  /*0080*/  IMAD R0, R2, UR4, R5 ;  /* 0x0000000402007c24 */ /* 0x001fc4000f8e0205 */
[----:B--2---:R-:W-:-:S04]  /*0090*/  IMAD R3, R3, UR5, R4 ;  /* 0x0000000503037c24 */ /* 0x004fc8000f8e0204 */
[----:B-1----:R-:W-:Y:S02]  /*00a0*/  IMAD R0, R3, UR7, R0 ;  /* 0x0000000703007c24 */ /* 0x002fe4000f8e0200 */
[----:B------:R-:W-:-:S03]  /*00b0*/  IMAD R3, R2, R4, R5 ;  /* 0x0000000402037224 */ /* 0x000fc600078e0205 */
[----:B------:R-:W-:-:S13]  /*00c0*/  ISETP.GE.AND P0, PT, R0, UR6, PT ;  /* 0x0000000600007c0c */ /* 0x000fda000bf06270 */
[----:B------:R-:W-:Y:S05]  /*00d0*/  @P0 EXIT ;  /* 0x000000000000094d */ /* 0x000fea0003800000 */
[C---:B------:R-:W-:Y:S01]  /*00e0*/  ISETP.GT.U32.AND P0, PT, R3.reuse, 0x7, PT ;  /* 0x000000070300780c */ /* 0x040fe20003f04070 */
[----:B------:R-:W0:Y:S01]  /*00f0*/  LDCU.64 UR4, c[0x0][0x358] ;  /* 0x00006b00ff0477ac */ /* 0x000e220008000a00 */
[----:B------:R-:W1:Y:S01]  /*0100*/  S2R R7, SR_CgaCtaId ;  /* 0x0000000000077919 */ /* 0x000e620000008800 */
[----:B------:R-:W2:Y:S10]  /*0110*/  LDC.64 R26, c[0x0][0x388] ;  /* 0x0000e200ff1a7b82 */ /* 0x000eb40000000a00 */
[----:B------:R-:W3:Y:S02]  /*0120*/  @!P0 LDC.64 R4, c[0x0][0x390] ;  /* 0x0000e400ff048b82 */ /* 0x000ee40000000a00 */
[----:B---3--:R-:W-:-:S05]  /*0130*/  @!P0 IMAD.WIDE.U32 R4, R3, 0xc, R4 ;  /* 0x0000000c03048825 */ /* 0x008fca00078e0004 */
[----:B0-----:R-:W3:Y:S04]  /*0140*/  @!P0 LDG.E R13, desc[UR4][R4.64] ;  /* 0x00000004040d8981 */ /* 0x001ee8000c1e1900 */
[----:B------:R-:W4:Y:S04]  /*0150*/  @!P0 LDG.E R15, desc[UR4][R4.64+0x4] ;  /* 0x00000404040f8981 */ /* 0x000f28000c1e1900 */
[----:B------:R-:W5:Y:S01]  /*0160*/  @!P0 LDG.E R29, desc[UR4][R4.64+0x8] ;  /* 0x00000804041d8981 */ /* 0x000f62000c1e1900 */
[----:B------:R-:W-:Y:S01]  /*0170*/  MOV R2, 0x400 ;  /* 0x0000040000027802 */ /* 0x000fe20000000f00 */
[----:B--2---:R-:W-:-:S03]  /*0180*/  IMAD.WIDE R26, R0, 0xc, R26 ;  /* 0x0000000c001a7825 */ /* 0x004fc600078e021a */
[----:B-1----:R-:W-:-:S05]  /*0190*/  LEA R2, R7, R2, 0x18 ;  /* 0x0000000207027211 */ /* 0x002fca00078ec0ff */
[----:B------:R-:W-:-:S05]  /*01a0*/  @!P0 IMAD R12, R3, 0xc, R2 ;  /* 0x0000000c030c8824 */ /* 0x000fca00078e0202 */
[----:B---3--:R-:W-:Y:S04]  /*01b0*/  @!P0 STS [R12], R13 ;  /* 0x0000000d0c008388 */ /* 0x008fe80000000800 */
[----:B----4-:R-:W-:Y:S04]  /*01c0*/  @!P0 STS [R12+0x4], R15 ;  /* 0x0000040f0c008388 */ /* 0x010fe80000000800 */
[----:B-----5:R-:W-:Y:S01]  /*01d0*/  @!P0 STS [R12+0x8], R29 ;  /* 0x0000081d0c008388 */ /* 0x020fe20000000800 */
[----:B------:R-:W-:Y:S06]  /*01e0*/  BAR.SYNC.DEFER_BLOCKING 0x0 ;  /* 0x0000000000007b1d */ /* 0x000fec0000010000 */
[----:B------:R-:W2:Y:S04]  /*01f0*/  LDG.E R25, desc[UR4][R26.64+0x4] ;  /* 0x000004041a197981 */ /* 0x000ea8000c1e1900 */
[----:B------:R-:W3:Y:S04]  /*0200*/  LDG.E R24, desc[UR4][R26.64] ;  /* 0x000000041a187981 */ /* 0x000ee8000c1e1900 */
[----:B------:R-:W4:Y:S04]  /*0210*/  LDG.E R3, desc[UR4][R26.64+0x8] ;  /* 0x000008041a037981 */ /* 0x000f28000c1e1900 */
[----:B------:R-:W2:Y:S04]  /*0220*/  LDS.128 R16, [R2] ;  /* 0x0000000002107984 */ /* 0x000ea80000000c00 */
[----:B------:R-:W0:Y:S04]  /*0230*/  LDS.128 R20, [R2+0x10] ;  /* 0x0000100002147984 */ /* 0x000e280000000c00 */
[----:B------:R-:W1:Y:S04]  /*0240*/  LDS.128 R4, [R2+0x20] ;  /* 0x0000200002047984 */ /* 0x000e680000000c00 */
[----:B------:R-:W5:Y:S04]  /*0250*/  LDS.128 R8, [R2+0x30] ;  /* 0x0000300002087984 */ /* 0x000f680000000c00 */
[----:B------:R-:W5:Y:S01]  /*0260*/  LDS.128 R12, [R2+0x40] ;  /* 0x00004000020c7984 */ /* 0x000f620000000c00 */
[C---:B--2---:R-:W-:Y:S01]  /*0270*/  FADD R17, R25.reuse, -R17 ;  /* 0x8000001119117221 */ /* 0x044fe20000000000 */
[C---:B0-----:R-:W-:Y:S01]  /*0280*/  FADD R20, R25.reuse, -R20 ;  /* 0x8000001419147221 */ /* 0x041fe20000000000 */
[C---:B------:R-:W-:Y:S01]  /*0290*/  FADD R23, R25.reuse, -R23 ;  /* 0x8000001719177221 */ /* 0x040fe20000000000 */
[----:B-1----:R-:W-:Y:S01]  /*02a0*/  FADD R6, R25, -R6 ;  /* 0x8000000619067221 */ /* 0x002fe20000000000 */
[C---:B---3--:R-:W-:Y:S01]  /*02b0*/  FADD R16, R24.reuse, -R16 ;  /* 0x8000001018107221 */ /* 0x048fe20000000000 */
[----:B------:R-:W-:Y:S01]  /*02c0*/  FMUL R17, R17, R17 ;  /* 0x0000001111117220 */ /* 0x000fe20000400000 */
[C---:B------:R-:W-:Y:S01]  /*02d0*/  FADD R19, R24.reuse, -R19 ;  /* 0x8000001318137221 */ /* 0x040fe20000000000 */
[----:B------:R-:W-:Y:S01]  /*02e0*/  FADD R22, R24, -R22 ;  /* 0x8000001618167221 */ /* 0x000fe20000000000 */
[----:B------:R-:W-:Y:S01]  /*02f0*/  FMUL R23, R23, R23 ;  /* 0x0000001717177220 */ /* 0x000fe20000400000 */
[----:B------:R-:W-:Y:S01]  /*0300*/  FFMA R16, R16, R16, R17 ;  /* 0x0000001010107223 */ /* 0x000fe20000000011 */
[C---:B----4-:R-:W-:Y:S01]  /*0310*/  FADD R17, R3.reuse, -R18 ;  /* 0x8000001203117221 */ /* 0x050fe20000000000 */
[----:B------:R-:W-:Y:S01]  /*0320*/  FMUL R18, R20, R20 ;  /* 0x0000001414127220 */ /* 0x000fe20000400000 */
[----:B------:R-:W-:Y:S01]  /*0330*/  FADD R20, R3, -R21 ;  /* 0x8000001503147221 */ /* 0x000fe20000000000 */
[----:B------:R-:W-:Y:S01]  /*0340*/  FFMA R23, R22, R22, R23 ;  /* 0x0000001616177223 */ /* 0x000fe20000000017 */
[----:B------:R-:W-:Y:S01]  /*0350*/  FFMA R21, R17, R17, R16 ;  /* 0x0000001111157223 */ /* 0x000fe20000000010 */
[----:B------:R-:W-:Y:S01]  /*0360*/  FFMA R19, R19, R19, R18 ;  /* 0x0000001313137223 */ /* 0x000fe20000000012 */
[----:B------:R-:W-:Y:S01]  /*0370*/  FADD R4, R3, -R4 ;  /* 0x8000000403047221 */ /* 0x000fe20000000000 */
[----:B------:R-:W-:Y:S01]  /*0380*/  FADD R5, R24, -R5 ;  /* 0x8000000518057221 */ /* 0x000fe20000000000 */
[----:B------:R-:W-:Y:S01]  /*0390*/  FMUL R6, R6, R6 ;  /* 0x0000000606067220 */ /* 0x000fe20000400000 */
[----:B------:R-:W-:Y:S01]  /*03a0*/  FFMA R20, R20, R20, R19 ;  /* 0x0000001414147223 */ /* 0x000fe20000000013 */
[----:B------:R-:W-:Y:S01]  /*03b0*/  FMNMX R21, R21, 1.00000001504746621988e+30, PT ;  /* 0x7149f2ca15157809 */ /* 0x000fe20003800000 */
[----:B------:R-:W0:Y:S01]  /*03c0*/  LDS.128 R16, [R2+0x50] ;  /* 0x0000500002107984 */ /* 0x000e220000000c00 */
[----:B------:R-:W-:Y:S01]  /*03d0*/  FFMA R4, R4, R4, R23 ;  /* 0x0000000404047223 */ /* 0x000fe20000000017 */
[----:B------:R-:W-:Y:S01]  /*03e0*/  FADD R7, R3, -R7 ;  /* 0x8000000703077221 */ /* 0x000fe20000000000 */
[----:B------:R-:W-:Y:S01]  /*03f0*/  FSETP.GT.AND P2, PT, R21, R20, PT ;  /* 0x000000141500720b */ /* 0x000fe20003f44000 */
[----:B------:R-:W-:Y:S01]  /*0400*/  FFMA R6, R5, R5, R6 ;  /* 0x0000000505067223 */ /* 0x000fe20000000006 */
[----:B-----5:R-:W-:Y:S01]  /*0410*/  FADD R9, R25, -R9 ;  /* 0x8000000919097221 */ /* 0x020fe20000000000 */
[----:B------:R-:W-:Y:S01]  /*0420*/  FADD R8, R24, -R8 ;  /* 0x8000000818087221 */ /* 0x000fe20000000000 */
[----:B------:R-:W-:Y:S01]  /*0430*/  FSEL R21, R20, R21, P2 ;  /* 0x0000001514157208 */ /* 0x000fe20001000000 */
[----:B------:R-:W-:Y:S01]  /*0440*/  FFMA R7, R7, R7, R6 ;  /* 0x0000000707077223 */ /* 0x000fe20000000006 */
[----:B------:R-:W-:Y:S01]  /*0450*/  FMUL R9, R9, R9 ;  /* 0x0000000909097220 */ /* 0x000fe20000400000 */
[----:B------:R-:W-:Y:S01]  /*0460*/  FADD R10, R3, -R10 ;  /* 0x8000000a030a7221 */ /* 0x000fe20000000000 */
[----:B------:R-:W-:Y:S01]  /*0470*/  FSETP.GT.AND P3, PT, R21, R4, PT ;  /* 0x000000041500720b */ /* 0x000fe20003f64000 */
[----:B------:R-:W-:Y:S01]  /*0480*/  FADD R12, R25, -R12 ;  /* 0x8000000c190c7221 */ /* 0x000fe20000000000 */
[----:B------:R-:W-:Y:S01]  /*0490*/  FFMA R9, R8, R8, R9 ;  /* 0x0000000808097223 */ /* 0x000fe20000000009 */
[----:B------:R-:W-:Y:S01]  /*04a0*/  FADD R11, R24, -R11 ;  /* 0x8000000b180b7221 */ /* 0x000fe20000000000 */
[----:B------:R-:W-:Y:S01]  /*04b0*/  FSEL R4, R4, R21, P3 ;  /* 0x0000001504047208 */ /* 0x000fe20001800000 */
[----:B------:R-:W-:Y:S01]  /*04c0*/  FMUL R12, R12, R12 ;  /* 0x0000000c0c0c7220 */ /* 0x000fe20000400000 */
[----:B------:R-:W-:Y:S01]  /*04d0*/  FFMA R9, R10, R10, R9 ;  /* 0x0000000a0a097223 */ /* 0x000fe20000000009 */
[----:B------:R-:W-:Y:S01]  /*04e0*/  FADD R13, R3, -R13 ;  /* 0x8000000d030d7221 */ /* 0x000fe20000000000 */
[----:B------:R-:W-:Y:S01]  /*04f0*/  FSETP.GT.AND P1, PT, R4, R7, PT ;  /* 0x000000070400720b */ /* 0x000fe20003f24000 */
[----:B------:R-:W-:Y:S01]  /*0500*/  FADD R15, R25, -R15 ;  /* 0x8000000f190f7221 */ /* 0x000fe20000000000 */
[----:B------:R-:W-:Y:S01]  /*0510*/  FFMA R12, R11, R11, R12 ;  /* 0x0000000b0b0c7223 */ /* 0x000fe2000000000c */
[----:B------:R-:W-:Y:S01]  /*0520*/  FADD R14, R24, -R14 ;  /* 0x8000000e180e7221 */ /* 0x000fe20000000000 */
[----:B------:R-:W-:Y:S01]  /*0530*/  FSEL R4, R7, R4, P1 ;  /* 0x0000000407047208 */ /* 0x000fe20000800000 */
[----:B------:R-:W-:Y:S01]  /*0540*/  FMUL R15, R15, R15 ;  /* 0x0000000f0f0f7220 */ /* 0x000fe20000400000 */
[----:B------:R-:W-:-:S02]  /*0550*/  FFMA R12, R13, R13, R12 ;  /* 0x0000000d0d0c7223 */ /* 0x000fc4000000000c */
[----:B------:R-:W-:Y:S01]  /*0560*/  FSETP.GT.AND P0, PT, R4, R9, PT ;  /* 0x000000090400720b */ /* 0x000fe20003f04000 */
[----:B------:R-:W-:-:S03]  /*0570*/  FFMA R15, R14, R14, R15 ;  /* 0x0000000e0e0f7223 */ /* 0x000fc6000000000f */
[----:B------:R-:W-:Y:S02]  /*0580*/  FSEL R9, R9, R4, P0 ;  /* 0x0000000409097208 */ /* 0x000fe40000000000 */
[----:B------:R-:W-:Y:S02]  /*0590*/  SEL R4, RZ, 0x1, !P2 ;  /* 0x00000001ff047807 */ /* 0x000fe40005000000 */
[----:B------:R-:W-:Y:S02]  /*05a0*/  FSETP.GT.AND P2, PT, R9, R12, PT ;  /* 0x0000000c0900720b */ /* 0x000fe40003f44000 */
[----:B------:R-:W-:Y:S02]  /*05b0*/  SEL R4, R4, 0x2, !P3 ;  /* 0x0000000204047807 */ /* 0x000fe40005800000 */
[----:B------:R-:W-:Y:S01]  /*05c0*/  FSEL R9, R12, R9, P2 ;  /* 0x000000090c097208 */ /* 0x000fe20001000000 */
[----:B0-----:R-:W-:Y:S01]  /*05d0*/  FADD R16, R3, -R16 ;  /* 0x8000001003107221 */ /* 0x001fe20000000000 */
[----:B------:R-:W-:Y:S01]  /*05e0*/  FADD R18, R25, -R18 ;  /* 0x8000001219127221 */ /* 0x000fe20000000000 */
[----:B------:R-:W-:Y:S01]  /*05f0*/  FADD R17, R24, -R17 ;  /* 0x8000001118117221 */ /* 0x000fe20000000000 */
[----:B------:R-:W-:Y:S01]  /*0600*/  SEL R4, R4, 0x3, !P1 ;  /* 0x0000000304047807 */ /* 0x000fe20004800000 */
[----:B------:R-:W-:Y:S01]  /*0610*/  FFMA R16, R16, R16, R15 ;  /* 0x0000001010107223 */ /* 0x000fe2000000000f */
[----:B------:R-:W-:Y:S01]  /*0620*/  FMUL R18, R18, R18 ;  /* 0x0000001212127220 */ /* 0x000fe20000400000 */
[----:B------:R-:W-:Y:S01]  /*0630*/  FADD R19, R3, -R19 ;  /* 0x8000001303137221 */ /* 0x000fe20000000000 */
[----:B------:R-:W-:-:S02]  /*0640*/  SEL R4, R4, 0x4, !P0 ;  /* 0x0000000404047807 */ /* 0x000fc40004000000 */
[----:B------:R-:W-:Y:S01]  /*0650*/  FFMA R18, R17, R17, R18 ;  /* 0x0000001111127223 */ /* 0x000fe20000000012 */
[----:B------:R-:W-:Y:S02]  /*0660*/  FSETP.GT.AND P0, PT, R9, R16, PT ;  /* 0x000000100900720b */ /* 0x000fe40003f04000 */
[----:B------:R-:W-:Y:S01]  /*0670*/  SEL R4, R4, 0x5, !P2 ;  /* 0x0000000504047807 */ /* 0x000fe20005000000 */
[----:B------:R-:W-:Y:S01]  /*0680*/  FFMA R18, R19, R19, R18 ;  /* 0x0000001313127223 */ /* 0x000fe20000000012 */
[----:B------:R-:W-:Y:S02]  /*0690*/  FSEL R9, R16, R9, P0 ;  /* 0x0000000910097208 */ /* 0x000fe40000000000 */
[----:B------:R-:W-:Y:S02]  /*06a0*/  SEL R4, R4, 0x6, !P0 ;  /* 0x0000000604047807 */ /* 0x000fe40004000000 */
[----:B------:R-:W-:-:S04]  /*06b0*/  FSETP.GT.AND P0, PT, R9, R18, PT ;  /* 0x000000120900720b */ /* 0x000fc80003f04000 */
[----:B------:R-:W-:-:S05]  /*06c0*/  SEL R3, R4, 0x7, !P0 ;  /* 0x0000000704037807 */ /* 0x000fca0004000000 */
[----:B------:R-:W-:Y:S02]  /*06d0*/  IMAD R4, R3, 0xc, R2 ;  /* 0x0000000c03047824 */ /* 0x000fe400078e0202 */
[----:B------:R-:W0:Y:S03]  /*06e0*/  LDC.64 R2, c[0x0][0x380] ;  /* 0x0000e000ff027b82 */ /* 0x000e260000000a00 */
[----:B------:R-:W1:Y:S04]  /*06f0*/  LDS R5, [R4] ;  /* 0x0000000004057984 */ /* 0x000e680000000800 */
[----:B------:R-:W2:Y:S04]  /*0700*/  LDS R7, [R4+0x4] ;  /* 0x0000040004077984 */ /* 0x000ea80000000800 */
[----:B------:R-:W3:Y:S01]  /*0710*/  LDS R9, [R4+0x8] ;  /* 0x0000080004097984 */ /* 0x000ee20000000800 */
[----:B0-----:R-:W-:-:S05]  /*0720*/  IMAD.WIDE R2, R0, 0xc, R2 ;  /* 0x0000000c00027825 */ /* 0x001fca00078e0202 */
[----:B-1----:R-:W-:Y:S04]  /*0730*/  STG.E desc[UR4][R2.64], R5 ;  /* 0x0000000502007986 */ /* 0x002fe8000c101904 */
[----:B--2---:R-:W-:Y:S04]  /*0740*/  STG.E desc[UR4][R2.64+0x4], R7 ;  /* 0x0000040702007986 */ /* 0x004fe8000c101904 */
[----:B---3--:R-:W-:Y:S01]  /*0750*/  STG.E desc[UR4][R2.64+0x8], R9 ;  /* 0x0000080902007986 */ /* 0x008fe2000c101904 */
[----:B------:R-:W-:Y:S05]  /*0760*/  EXIT ;  /* 0x000000000000794d */ /* 0x000fea0003800000 */
.L_x_0:
[----:B------:R-:W-:-:S00]  /*0770*/  BRA `(.L_x_0) ;  /* 0xfffffffc00fc7947 */ /* 0x000fc0000383ffff */
[----:B------:R-:W-:-:S00]  /*0780*/  NOP ;  /* 0x0000000000007918 */ /* 0x000fc00000000000 */
[----:B------:R-:W-:-:S00]  /*0790*/  NOP ;  /* 0x0000000000007918 */ /* 0x000fc00000000000 */
[----:B------:R-:W-:-:S00]  /*07a0*/  NOP ;  /* 0x0000000000007918 */ /* 0x000fc00000000000 */
[----:B------:R-:W-:-:S00]  /*07b0*/  NOP ;  /* 0x0000000000007918 */ /* 0x000fc00000000000 */
[----:B------:R-:W-:-:S00]  /*07c0*/  NOP ;  /* 0x0000000000007918 */ /* 0x000fc00000000000 */
[----:B------:R-:W-:-:S00]  /*07d0*/  NOP ;  /* 0x0000000000007918 */ /* 0x000fc00000000000 */
[----:B------:R-:W-:-:S00]  /*07e0*/  NOP ;  /* 0x0000000000007918 */ /* 0x000fc00000000000 */
[----:B------:R-:W-:-:S00]  /*07f0*/  NOP ;  /* 0x0000000000007918 */ /* 0x000fc00000000000 */
.L_x_53:


//--------------------- .text._Z16update_centroidsP5PointS0_Pi --------------------------
	.section	.text._Z16update_centroidsP5PointS0_Pi,"ax",@progbits
	.align	128
        .global         _Z16update_centroidsP5PointS0_Pi
        .type           _Z16update_centroidsP5PointS0_Pi,@function
        .size           _Z16update_centroidsP5PointS0_Pi,(.L_x_52 - _Z16update_centroidsP5PointS0_Pi)
        .other          _Z16update_centroidsP5PointS0_Pi,@"STO_CUDA_ENTRY STV_DEFAULT"
_Z16update_centroidsP5PointS0_Pi:
.text._Z16update_centroidsP5PointS0_Pi:
[----:B------:R-:W-:Y:S01]  /*0000*/  LDC R1, c[0x0][0x37c] ;  /* 0x0000df00ff017b82 */ /* 0x000fe20000000800 */
[----:B------:R-:W0:Y:S02]  /*0010*/  S2R R8, SR_TID.X ;  /* 0x0000000000087919 */ /* 0x000e240000002100 */
[----:B0-----:R-:W-:-:S13]  /*0020*/  ISETP.GT.U32.AND P0, PT, R8, 0x7, PT ;  /* 0x000000070800780c */ /* 0x001fda0003f04070 */
[----:B------:R-:W-:Y:S05]  /*0030*/  @P0 EXIT ;  /* 0x000000000000094d */ /* 0x000fea0003800000 */
[----:B------:R-:W0:Y:S01]  /*0040*/  LDC.64 R4, c[0x0][0x390] ;  /* 0x0000e400ff047b82 */ /* 0x000e220000000a00 */
[----:B------:R-:W1:Y:S01]  /*0050*/  LDCU.64 UR4, c[0x0][0x358] ;  /* 0x00006b00ff0477ac */ /* 0x000e620008000a00 */
[----:B0-----:R-:W-:-:S05]  /*0060*/  IMAD.WIDE.U32 R4, R8, 0x4, R4 ;  /* 0x0000000408047825 */ /* 0x001fca00078e0004 */
[----:B-1----:R-:W2:Y:S02]  /*0070*/  LDG.E R2, desc[UR4][R4.64] ;  /* 0x0000000404027981 */ /* 0x002ea4000c1e1900 */
[----:B--2---:R-:W-:-:S13]  /*0080*/  ISETP.GE.AND P0, PT, R2, 0x1, PT ;  /* 0x000000010200780c */ /* 0x004fda0003f06270 */
[----:B------:R-:W-:Y:S05]  /*0090*/  @!P0 EXIT ;  /* 0x000000000000894d */ /* 0x000fea0003800000 */
[----:B------:R-:W0:Y:S02]  /*00a0*/  LDC.64 R6, c[0x0][0x388] ;  /* 0x0000e200ff067b82 */ /* 0x000e240000000a00 */
[----:B0-----:R-:W-:-:S05]  /*00b0*/  IMAD.WIDE.U32 R6, R8, 0xc, R6 ;  /* 0x0000000c08067825 */ /* 0x001fca00078e0006 */
[----:B------:R-:W2:Y:S01]  /*00c0*/  LDG.E R0, desc[UR4][R6.64] ;  /* 0x0000000406007981 */ /* 0x000ea2000c1e1900 */
[----:B------:R-:W-:Y:S01]  /*00d0*/  I2FP.F32.U32 R3, R2 ;  /* 0x0000000200037245 */ /* 0x000fe20000201000 */
[----:B------:R-:W-:Y:S03]  /*00e0*/  BSSY.RECONVERGENT B0, `(.L_x_1) ;  /* 0x000000b000007945 */ /* 0x000fe60003800200 */
[----:B------:R-:W0:Y:S02]  /*00f0*/  MUFU.RCP R2, R3 ;  /* 0x0000000300027308 */ /* 0x000e240000001000 */
[----:B0-----:R-:W-:-:S04]  /*0100*/  FFMA R9, -R3, R2, 1 ;  /* 0x3f80000003097423 */ /* 0x001fc80000000102 */
[----:B------:R-:W-:Y:S02]  /*0110*/  FFMA R9, R2, R9, R2 ;  /* 0x0000000902097223 */ /* 0x000fe40000000002 */
[----:B--2---:R-:W0:Y:S02]  /*0120*/  FCHK P0, R0, R3 ;  /* 0x0000000300007302 */ /* 0x004e240000000000 */
[----:B------:R-:W-:-:S04]  /*0130*/  FFMA R2, R0, R9, RZ ;  /* 0x0000000900027223 */ /* 0x000fc800000000ff */
[----:B------:R-:W-:-:S04]  /*0140*/  FFMA R10, -R3, R2, R0 ;  /* 0x00000002030a7223 */ /* 0x000fc80000000100 */
[----:B------:R-:W-:Y:S01]  /*0150*/  FFMA R11, R9, R10, R2 ;  /* 0x0000000a090b7223 */ /* 0x000fe20000000002 */
[----:B0-----:R-:W-:Y:S06]  /*0160*/  @!P0 BRA `(.L_x_2) ;  /* 0x0000000000088947 */ /* 0x001fec0003800000 */
[----:B------:R-:W-:-:S07]  /*0170*/  MOV R2, 0x190 ;  /* 0x0000019000027802 */ /* 0x000fce0000000f00 */
[----:B------:R-:W-:Y:S05]  /*0180*/  CALL.REL.NOINC `($__internal_0_$__cuda_sm3x_div_rn_noftz_f32_slowpath) ;  /* 0x0000000000987944 */ /* 0x000fea0003c00000 */
.L_x_2:
[----:B------:R-:W-:Y:S05]  /*0190*/  BSYNC.RECONVERGENT B0 ;  /* 0x0000000000007941 */ /* 0x000fea0003800200 */
.L_x_1:
[----:B------:R-:W0:Y:S02]  /*01a0*/  LDC.64 R2, c[0x0][0x380] ;  /* 0x0000e000ff027b82 */ /* 0x000e240000000a00 */
[----:B0-----:R-:W-:-:S05]  /*01b0*/  IMAD.WIDE.U32 R8, R8, 0xc, R2 ;  /* 0x0000000c08087825 */ /* 0x001fca00078e0002 */
[----:B------:R0:W-:Y:S04]  /*01c0*/  STG.E desc[UR4][R8.64], R11 ;  /* 0x0000000b08007986 */ /* 0x0001e8000c101904 */
[----:B------:R-:W2:Y:S04]  /*01d0*/  LDG.E R2, desc[UR4][R4.64] ;  /* 0x0000000404027981 */ /* 0x000ea8000c1e1900 */
[----:B------:R-:W3:Y:S01]  /*01e0*/  LDG.E R0, desc[UR4][R6.64+0x4] ;  /* 0x0000040406007981 */ /* 0x000ee2000c1e1900 */
[----:B------:R-:W-:Y:S01]  /*01f0*/  BSSY.RECONVERGENT B0, `(.L_x_3) ;  /* 0x000000d000007945 */ /* 0x000fe20003800200 */
[----:B--2---:R-:W-:-:S04]  /*0200*/  I2FP.F32.S32 R3, R2 ;  /* 0x0000000200037245 */ /* 0x004fc80000201400 */
[----:B------:R-:W1:Y:S08]  /*0210*/  MUFU.RCP R2, R3 ;  /* 0x0000000300027308 */ /* 0x000e700000001000 */
[----:B---3--:R-:W2:Y:S01]  /*0220*/  FCHK P0, R0, R3 ;  /* 0x0000000300007302 */ /* 0x008ea20000000000 */
[----:B-1----:R-:W-:-:S04]  /*0230*/  FFMA R13, -R3, R2, 1 ;  /* 0x3f800000030d7423 */ /* 0x002fc80000000102 */
[----:B------:R-:W-:-:S04]  /*0240*/  FFMA R13, R2, R13, R2 ;  /* 0x0000000d020d7223 */ /* 0x000fc80000000002 */
[----:B------:R-:W-:-:S04]  /*0250*/  FFMA R2, R0, R13, RZ ;  /* 0x0000000d00027223 */ /* 0x000fc800000000ff */
[----:B------:R-:W-:-:S04]  /*0260*/  FFMA R10, -R3, R2, R0 ;  /* 0x00000002030a7223 */ /* 0x000fc80000000100 */
[----:B------:R-:W-:Y:S01]  /*0270*/  FFMA R13, R13, R10, R2 ;  /* 0x0000000a0d0d7223 */ /* 0x000fe20000000002 */
[----:B0-2---:R-:W-:Y:S06]  /*0280*/  @!P0 BRA `(.L_x_4) ;  /* 0x00000000000c8947 */ /* 0x005fec0003800000 */
[----:B------:R-:W-:-:S07]  /*0290*/  MOV R2, 0x2b0 ;  /* 0x000002b000027802 */ /* 0x000fce0000000f00 */
[----:B------:R-:W-:Y:S05]  /*02a0*/  CALL.REL.NOINC `($__internal_0_$__cuda_sm3x_div_rn_noftz_f32_slowpath) ;  /* 0x0000000000507944 */ /* 0x000fea0003c00000 */
[----:B------:R-:W-:-:S07]  /*02b0*/  IMAD.MOV.U32 R13, RZ, RZ, R11 ;  /* 0x000000ffff0d7224 */ /* 0x000fce00078e000b */
.L_x_4:
[----:B------:R-:W-:Y:S05]  /*02c0*/  BSYNC.RECONVERGENT B0 ;  /* 0x0000000000007941 */ /* 0x000fea0003800200 */
.L_x_3:
        /* <DEDUP_REMOVED lines=15> */
.L_x_6:
[----:B------:R-:W-:Y:S05]  /*03c0*/  BSYNC.RECONVERGENT B0 ;  /* 0x0000000000007941 */ /* 0x000fea0003800200 */
.L_x_5:
[----:B------:R-:W-:Y:S01]  /*03d0*/  STG.E desc[UR4][R8.64+0x8], R11 ;  /* 0x0000080b08007986 */ /* 0x000fe2000c101904 */
[----:B------:R-:W-:Y:S05]  /*03e0*/  EXIT ;  /* 0x000000000000794d */ /* 0x000fea0003800000 */
        .weak           $__internal_0_$__cuda_sm3x_div_rn_noftz_f32_slowpath
        .type           $__internal_0_$__cuda_sm3x_div_rn_noftz_f32_slowpath,@function
        .size           $__internal_0_$__cuda_sm3x_div_rn_noftz_f32_slowpath,(.L_x_52 - $__internal_0_$__cuda_sm3x_div_rn_noftz_f32_slowpath)
$__internal_0_$__cuda_sm3x_div_rn_noftz_f32_slowpath:
[----:B------:R-:W-:Y:S01]  /*03f0*/  SHF.R.U32.HI R11, RZ, 0x17, R3 ;  /* 0x00000017ff0b7819 */ /* 0x000fe20000011603 */
[----:B------:R-:W-:Y:S01]  /*0400*/  BSSY.RECONVERGENT B1, `(.L_x_7) ;  /* 0x0000062000017945 */ /* 0x000fe20003800200 */
[----:B------:R-:W-:Y:S02]  /*0410*/  SHF.R.U32.HI R10, RZ, 0x17, R0 ;  /* 0x00000017ff0a7819 */ /* 0x000fe40000011600 */
[----:B------:R-:W-:Y:S02]  /*0420*/  LOP3.LUT R11, R11, 0xff, RZ, 0xc0, !PT ;  /* 0x000000ff0b0b7812 */ /* 0x000fe400078ec0ff */
[----:B------:R-:W-:-:S03]  /*0430*/  LOP3.LUT R14, R10, 0xff, RZ, 0xc0, !PT ;  /* 0x000000ff0a0e7812 */ /* 0x000fc600078ec0ff */
[----:B------:R-:W-:Y:S02]  /*0440*/  VIADD R13, R11, 0xffffffff ;  /* 0xffffffff0b0d7836 */ /* 0x000fe40000000000 */
[----:B------:R-:W-:-:S03]  /*0450*/  VIADD R12, R14, 0xffffffff ;  /* 0xffffffff0e0c7836 */ /* 0x000fc60000000000 */
[----:B------:R-:W-:-:S04]  /*0460*/  ISETP.GT.U32.AND P0, PT, R13, 0xfd, PT ;  /* 0x000000fd0d00780c */ /* 0x000fc80003f04070 */
[----:B------:R-:W-:-:S13]  /*0470*/  ISETP.GT.U32.OR P0, PT, R12, 0xfd, P0 ;  /* 0x000000fd0c00780c */ /* 0x000fda0000704470 */
[----:B------:R-:W-:Y:S01]  /*0480*/  @!P0 IMAD.MOV.U32 R10, RZ, RZ, RZ ;  /* 0x000000ffff0a8224 */ /* 0x000fe200078e00ff */
[----:B------:R-:W-:Y:S06]  /*0490*/  @!P0 BRA `(.L_x_8) ;  /* 0x00000000005c8947 */ /* 0x000fec0003800000 */
[----:B------:R-:W-:Y:S02]  /*04a0*/  FSETP.GTU.FTZ.AND P0, PT, |R0|, +INF , PT ;  /* 0x7f8000000000780b */ /* 0x000fe40003f1c200 */
[----:B------:R-:W-:-:S04]  /*04b0*/  FSETP.GTU.FTZ.AND P1, PT, |R3|, +INF , PT ;  /* 0x7f8000000300780b */ /* 0x000fc80003f3c200 */
[----:B------:R-:W-:-:S13]  /*04c0*/  PLOP3.LUT P0, PT, P0, P1, PT, 0xf8, 0x8f ;  /* 0x00000000008f781c */ /* 0x000fda0000703f70 */
[----:B------:R-:W-:Y:S05]  /*04d0*/  @P0 BRA `(.L_x_9) ;  /* 0x00000004004c0947 */ /* 0x000fea0003800000 */
[----:B------:R-:W-:-:S13]  /*04e0*/  LOP3.LUT P0, RZ, R3, 0x7fffffff, R0, 0xc8, !PT ;  /* 0x7fffffff03ff7812 */ /* 0x000fda000780c800 */
[----:B------:R-:W-:Y:S05]  /*04f0*/  @!P0 BRA `(.L_x_10) ;  /* 0x00000004003c8947 */ /* 0x000fea0003800000 */
[C---:B------:R-:W-:Y:S02]  /*0500*/  FSETP.NEU.FTZ.AND P2, PT, |R0|.reuse, +INF , PT ;  /* 0x7f8000000000780b */ /* 0x040fe40003f5d200 */
[----:B------:R-:W-:Y:S02]  /*0510*/  FSETP.NEU.FTZ.AND P1, PT, |R3|, +INF , PT ;  /* 0x7f8000000300780b */ /* 0x000fe40003f3d200 */
[----:B------:R-:W-:-:S11]  /*0520*/  FSETP.NEU.FTZ.AND P0, PT, |R0|, +INF , PT ;  /* 0x7f8000000000780b */ /* 0x000fd60003f1d200 */
[----:B------:R-:W-:Y:S05]  /*0530*/  @!P1 BRA !P2, `(.L_x_10) ;  /* 0x00000004002c9947 */ /* 0x000fea0005000000 */
[----:B------:R-:W-:-:S04]  /*0540*/  LOP3.LUT P2, RZ, R0, 0x7fffffff, RZ, 0xc0, !PT ;  /* 0x7fffffff00ff7812 */ /* 0x000fc8000784c0ff */
[----:B------:R-:W-:-:S13]  /*0550*/  PLOP3.LUT P1, PT, P1, P2, PT, 0x2f, 0xf2 ;  /* 0x0000000000f2781c */ /* 0x000fda0000f24577 */
[----:B------:R-:W-:Y:S05]  /*0560*/  @P1 BRA `(.L_x_11) ;  /* 0x0000000400181947 */ /* 0x000fea0003800000 */
[----:B------:R-:W-:-:S04]  /*0570*/  LOP3.LUT P1, RZ, R3, 0x7fffffff, RZ, 0xc0, !PT ;  /* 0x7fffffff03ff7812 */ /* 0x000fc8000782c0ff */
[----:B------:R-:W-:-:S13]  /*0580*/  PLOP3.LUT P0, PT, P0, P1, PT, 0x2f, 0xf2 ;  /* 0x0000000000f2781c */ /* 0x000fda0000702577 */
[----:B------:R-:W-:Y:S05]  /*0590*/  @P0 BRA `(.L_x_12) ;  /* 0x0000000400000947 */ /* 0x000fea0003800000 */
[----:B------:R-:W-:Y:S02]  /*05a0*/  ISETP.GE.AND P0, PT, R12, RZ, PT ;  /* 0x000000ff0c00720c */ /* 0x000fe40003f06270 */
[----:B------:R-:W-:-:S11]  /*05b0*/  ISETP.GE.AND P1, PT, R13, RZ, PT ;  /* 0x000000ff0d00720c */ /* 0x000fd60003f26270 */
[----:B------:R-:W-:Y:S02]  /*05c0*/  @P0 IMAD.MOV.U32 R10, RZ, RZ, RZ ;  /* 0x000000ffff0a0224 */ /* 0x000fe400078e00ff */
[----:B------:R-:W-:Y:S01]  /*05d0*/  @!P0 FFMA R0, R0, 1.84467440737095516160e+19, RZ ;  /* 0x5f80000000008823 */ /* 0x000fe200000000ff */
[----:B------:R-:W-:Y:S02]  /*05e0*/  @!P0 IMAD.MOV.U32 R10, RZ, RZ, -0x40 ;  /* 0xffffffc0ff0a8424 */ /* 0x000fe400078e00ff */
[----:B------:R-:W-:Y:S02]  /*05f0*/  @!P1 FFMA R3, R3, 1.84467440737095516160e+19, RZ ;  /* 0x5f80000003039823 */ /* 0x000fe400000000ff */
[----:B------:R-:W-:-:S07]  /*0600*/  @!P1 VIADD R10, R10, 0x40 ;  /* 0x000000400a0a9836 */ /* 0x000fce0000000000 */
.L_x_8:
[----:B------:R-:W-:Y:S01]  /*0610*/  LEA R12, R11, 0xc0800000, 0x17 ;  /* 0xc08000000b0c7811 */ /* 0x000fe200078eb8ff */
[----:B------:R-:W-:Y:S04]  /*0620*/  BSSY.RECONVERGENT B2, `(.L_x_13) ;  /* 0x0000036000027945 */ /* 0x000fe80003800200 */
[----:B------:R-:W-:Y:S02]  /*0630*/  IMAD.IADD R12, R3, 0x1, -R12 ;  /* 0x00000001030c7824 */ /* 0x000fe400078e0a0c */
[----:B------:R-:W-:Y:S02]  /*0640*/  VIADD R3, R14, 0xffffff81 ;  /* 0xffffff810e037836 */ /* 0x000fe40000000000 */
[----:B------:R-:W0:Y:S01]  /*0650*/  MUFU.RCP R13, R12 ;  /* 0x0000000c000d7308 */ /* 0x000e220000001000 */
[----:B------:R-:W-:Y:S01]  /*0660*/  FADD.FTZ R15, -R12, -RZ ;  /* 0x800000ff0c0f7221 */ /* 0x000fe20000010100 */
[C---:B------:R-:W-:Y:S01]  /*0670*/  IMAD R0, R3.reuse, -0x800000, R0 ;  /* 0xff80000003007824 */ /* 0x040fe200078e0200 */
[----:B------:R-:W-:-:S05]  /*0680*/  IADD3 R11, PT, PT, R3, 0x7f, -R11 ;  /* 0x0000007f030b7810 */ /* 0x000fca0007ffe80b */
[----:B------:R-:W-:Y:S02]  /*0690*/  IMAD.IADD R11, R11, 0x1, R10 ;  /* 0x000000010b0b7824 */ /* 0x000fe400078e020a */
[----:B0-----:R-:W-:-:S04]  /*06a0*/  FFMA R14, R13, R15, 1 ;  /* 0x3f8000000d0e7423 */ /* 0x001fc8000000000f */
[----:B------:R-:W-:-:S04]  /*06b0*/  FFMA R16, R13, R14, R13 ;  /* 0x0000000e0d107223 */ /* 0x000fc8000000000d */
[----:B------:R-:W-:-:S04]  /*06c0*/  FFMA R13, R0, R16, RZ ;  /* 0x00000010000d7223 */ /* 0x000fc800000000ff */
[----:B------:R-:W-:-:S04]  /*06d0*/  FFMA R14, R15, R13, R0 ;  /* 0x0000000d0f0e7223 */ /* 0x000fc80000000000 */
[----:B------:R-:W-:-:S04]  /*06e0*/  FFMA R13, R16, R14, R13 ;  /* 0x0000000e100d7223 */ /* 0x000fc8000000000d */
[----:B------:R-:W-:-:S04]  /*06f0*/  FFMA R14, R15, R13, R0 ;  /* 0x0000000d0f0e7223 */ /* 0x000fc80000000000 */
[----:B------:R-:W-:-:S05]  /*0700*/  FFMA R0, R16, R14, R13 ;  /* 0x0000000e10007223 */ /* 0x000fca000000000d */
[----:B------:R-:W-:-:S04]  /*0710*/  SHF.R.U32.HI R3, RZ, 0x17, R0 ;  /* 0x00000017ff037819 */ /* 0x000fc80000011600 */
[----:B------:R-:W-:-:S05]  /*0720*/  LOP3.LUT R3, R3, 0xff, RZ, 0xc0, !PT ;  /* 0x000000ff03037812 */ /* 0x000fca00078ec0ff */
[----:B------:R-:W-:-:S04]  /*0730*/  IMAD.IADD R15, R3, 0x1, R11 ;  /* 0x00000001030f7824 */ /* 0x000fc800078e020b */
[----:B------:R-:W-:-:S05]  /*0740*/  VIADD R3, R15, 0xffffffff ;  /* 0xffffffff0f037836 */ /* 0x000fca0000000000 */
[----:B------:R-:W-:-:S13]  /*0750*/  ISETP.GE.U32.AND P0, PT, R3, 0xfe, PT ;  /* 0x000000fe0300780c */ /* 0x000fda0003f06070 */
[----:B------:R-:W-:Y:S05]  /*0760*/  @!P0 BRA `(.L_x_14) ;  /* 0x0000000000808947 */ /* 0x000fea0003800000 */
[----:B------:R-:W-:-:S13]  /*0770*/  ISETP.GT.AND P0, PT, R15, 0xfe, PT ;  /* 0x000000fe0f00780c */ /* 0x000fda0003f04270 */
[----:B------:R-:W-:Y:S05]  /*0780*/  @P0 BRA `(.L_x_15) ;  /* 0x00000000006c0947 */ /* 0x000fea0003800000 */
[----:B------:R-:W-:-:S13]  /*0790*/  ISETP.GE.AND P0, PT, R15, 0x1, PT ;  /* 0x000000010f00780c */ /* 0x000fda0003f06270 */
[----:B------:R-:W-:Y:S05]  /*07a0*/  @P0 BRA `(.L_x_16) ;  /* 0x0000000000740947 */ /* 0x000fea0003800000 */
[----:B------:R-:W-:Y:S02]  /*07b0*/  ISETP.GE.AND P0, PT, R15, -0x18, PT ;  /* 0xffffffe80f00780c */ /* 0x000fe40003f06270 */
[----:B------:R-:W-:-:S11]  /*07c0*/  LOP3.LUT R0, R0, 0x80000000, RZ, 0xc0, !PT ;  /* 0x8000000000007812 */ /* 0x000fd600078ec0ff */
[----:B------:R-:W-:Y:S05]  /*07d0*/  @!P0 BRA `(.L_x_16) ;  /* 0x0000000000688947 */ /* 0x000fea0003800000 */
[CCC-:B------:R-:W-:Y:S01]  /*07e0*/  FFMA.RZ R3, R16.reuse, R14.reuse, R13.reuse ;  /* 0x0000000e10037223 */ /* 0x1c0fe2000000c00d */
[C---:B------:R-:W-:Y:S02]  /*07f0*/  VIADD R12, R15.reuse, 0x20 ;  /* 0x000000200f0c7836 */ /* 0x040fe40000000000 */
[CCC-:B------:R-:W-:Y:S01]  /*0800*/  FFMA.RM R10, R16.reuse, R14.reuse, R13.reuse ;  /* 0x0000000e100a7223 */ /* 0x1c0fe2000000400d */
[----:B------:R-:W-:Y:S02]  /*0810*/  ISETP.NE.AND P2, PT, R15, RZ, PT ;  /* 0x000000ff0f00720c */ /* 0x000fe40003f45270 */
[----:B------:R-:W-:Y:S01]  /*0820*/  LOP3.LUT R11, R3, 0x7fffff, RZ, 0xc0, !PT ;  /* 0x007fffff030b7812 */ /* 0x000fe200078ec0ff */
[----:B------:R-:W-:Y:S01]  /*0830*/  FFMA.RP R3, R16, R14, R13 ;  /* 0x0000000e10037223 */ /* 0x000fe2000000800d */
[----:B------:R-:W-:Y:S01]  /*0840*/  IMAD.MOV R13, RZ, RZ, -R15 ;  /* 0x000000ffff0d7224 */ /* 0x000fe200078e0a0f */
[----:B------:R-:W-:Y:S02]  /*0850*/  ISETP.NE.AND P1, PT, R15, RZ, PT ;  /* 0x000000ff0f00720c */ /* 0x000fe40003f25270 */
[----:B------:R-:W-:-:S02]  /*0860*/  LOP3.LUT R11, R11, 0x800000, RZ, 0xfc, !PT ;  /* 0x008000000b0b7812 */ /* 0x000fc400078efcff */
[----:B------:R-:W-:Y:S02]  /*0870*/  FSETP.NEU.FTZ.AND P0, PT, R3, R10, PT ;  /* 0x0000000a0300720b */ /* 0x000fe40003f1d000 */
[----:B------:R-:W-:Y:S02]  /*0880*/  SHF.L.U32 R12, R11, R12, RZ ;  /* 0x0000000c0b0c7219 */ /* 0x000fe400000006ff */
[----:B------:R-:W-:Y:S02]  /*0890*/  SEL R10, R13, RZ, P2 ;  /* 0x000000ff0d0a7207 */ /* 0x000fe40001000000 */
[----:B------:R-:W-:Y:S02]  /*08a0*/  ISETP.NE.AND P1, PT, R12, RZ, P1 ;  /* 0x000000ff0c00720c */ /* 0x000fe40000f25270 */
[----:B------:R-:W-:Y:S02]  /*08b0*/  SHF.R.U32.HI R10, RZ, R10, R11 ;  /* 0x0000000aff0a7219 */ /* 0x000fe4000001160b */
[----:B------:R-:W-:-:S02]  /*08c0*/  PLOP3.LUT P0, PT, P0, P1, PT, 0xf8, 0x8f ;  /* 0x00000000008f781c */ /* 0x000fc40000703f70 */
[----:B------:R-:W-:Y:S02]  /*08d0*/  SHF.R.U32.HI R12, RZ, 0x1, R10 ;  /* 0x00000001ff0c7819 */ /* 0x000fe4000001160a */
[----:B------:R-:W-:-:S04]  /*08e0*/  SEL R3, RZ, 0x1, !P0 ;  /* 0x00000001ff037807 */ /* 0x000fc80004000000 */
[----:B------:R-:W-:-:S04]  /*08f0*/  LOP3.LUT R3, R3, 0x1, R12, 0xf8, !PT ;  /* 0x0000000103037812 */ /* 0x000fc800078ef80c */
[----:B------:R-:W-:-:S05]  /*0900*/  LOP3.LUT R3, R3, R10, RZ, 0xc0, !PT ;  /* 0x0000000a03037212 */ /* 0x000fca00078ec0ff */
[----:B------:R-:W-:-:S05]  /*0910*/  IMAD.IADD R3, R12, 0x1, R3 ;  /* 0x000000010c037824 */ /* 0x000fca00078e0203 */
[----:B------:R-:W-:Y:S01]  /*0920*/  LOP3.LUT R0, R3, R0, RZ, 0xfc, !PT ;  /* 0x0000000003007212 */ /* 0x000fe200078efcff */
[----:B------:R-:W-:Y:S06]  /*0930*/  BRA `(.L_x_16) ;  /* 0x0000000000107947 */ /* 0x000fec0003800000 */
.L_x_15:
[----:B------:R-:W-:-:S04]  /*0940*/  LOP3.LUT R0, R0, 0x80000000, RZ, 0xc0, !PT ;  /* 0x8000000000007812 */ /* 0x000fc800078ec0ff */
[----:B------:R-:W-:Y:S01]  /*0950*/  LOP3.LUT R0, R0, 0x7f800000, RZ, 0xfc, !PT ;  /* 0x7f80000000007812 */ /* 0x000fe200078efcff */
[----:B------:R-:W-:Y:S06]  /*0960*/  BRA `(.L_x_16) ;  /* 0x0000000000047947 */ /* 0x000fec0003800000 */
.L_x_14:
[----:B------:R-:W-:-:S07]  /*0970*/  IMAD R0, R11, 0x800000, R0 ;  /* 0x008000000b007824 */ /* 0x000fce00078e0200 */
.L_x_16:
[----:B------:R-:W-:Y:S05]  /*0980*/  BSYNC.RECONVERGENT B2 ;  /* 0x0000000000027941 */ /* 0x000fea0003800200 */
.L_x_13:
[----:B------:R-:W-:Y:S05]  /*0990*/  BRA `(.L_x_17) ;  /* 0x0000000000207947 */ /* 0x000fea0003800000 */
.L_x_12:
[----:B------:R-:W-:-:S04]  /*09a0*/  LOP3.LUT R0, R3, 0x80000000, R0, 0x48, !PT ;  /* 0x8000000003007812 */ /* 0x000fc800078e4800 */
[----:B------:R-:W-:Y:S01]  /*09b0*/  LOP3.LUT R0, R0, 0x7f800000, RZ, 0xfc, !PT ;  /* 0x7f80000000007812 */ /* 0x000fe200078efcff */
[----:B------:R-:W-:Y:S06]  /*09c0*/  BRA `(.L_x_17) ;  /* 0x0000000000147947 */ /* 0x000fec0003800000 */
.L_x_11:
[----:B------:R-:W-:Y:S01]  /*09d0*/  LOP3.LUT R0, R3, 0x80000000, R0, 0x48, !PT ;  /* 0x8000000003007812 */ /* 0x000fe200078e4800 */
[----:B------:R-:W-:Y:S06]  /*09e0*/  BRA `(.L_x_17) ;  /* 0x00000000000c7947 */ /* 0x000fec0003800000 */
.L_x_10:
[----:B------:R-:W0:Y:S01]  /*09f0*/  MUFU.RSQ R0, -QNAN ;  /* 0xffc0000000007908 */ /* 0x000e220000001400 */
[----:B------:R-:W-:Y:S05]  /*0a00*/  BRA `(.L_x_17) ;  /* 0x0000000000047947 */ /* 0x000fea0003800000 */
.L_x_9:
[----:B------:R-:W-:-:S07]  /*0a10*/  FADD.FTZ R0, R0, R3 ;  /* 0x0000000300007221 */ /* 0x000fce0000010000 */
.L_x_17:
[----:B------:R-:W-:Y:S05]  /*0a20*/  BSYNC.RECONVERGENT B1 ;  /* 0x0000000000017941 */ /* 0x000fea0003800200 */
.L_x_7:
[----:B------:R-:W-:Y:S02]  /*0a30*/  IMAD.MOV.U32 R3, RZ, RZ, 0x0 ;  /* 0x00000000ff037424 */ /* 0x000fe400078e00ff */
[----:B0-----:R-:W-:Y:S02]  /*0a40*/  IMAD.MOV.U32 R11, RZ, RZ, R0 ;  /* 0x000000ffff0b7224 */ /* 0x001fe400078e0000 */
[----:B------:R-:W-:Y:S05]  /*0a50*/  RET.REL.NODEC R2 `(_Z16update_centroidsP5PointS0_Pi) ;  /* 0xfffffff402687950 */ /* 0x000fea0003c3ffff */
.L_x_18:
        /* <DEDUP_REMOVED lines=10> */
.L_x_52:


//--------------------- .text._Z10k_means_v2P5PointS0_PiS0_ii --------------------------
	.section	.text._Z10k_means_v2P5PointS0_PiS0_ii,"ax",@progbits
	.align	128
        .global         _Z10k_means_v2P5PointS0_PiS0_ii
        .type           _Z10k_means_v2P5PointS0_PiS0_ii,@function
        .size           _Z10k_means_v2P5PointS0_PiS0_ii,(.L_x_55 - _Z10k_means_v2P5PointS0_PiS0_ii)
        .other          _Z10k_means_v2P5PointS0_PiS0_ii,@"STO_CUDA_ENTRY STV_DEFAULT"
_Z10k_means_v2P5PointS0_PiS0_ii:
.text._Z10k_means_v2P5PointS0_PiS0_ii:
[----:B------:R-:W-:Y:S01]  /*0000*/  LDC R1, c[0x0][0x37c] ;  /* 0x0000df00ff017b82 */ /* 0x000fe20000000800 */
[----:B------:R-:W0:Y:S07]  /*0010*/  S2R R11, SR_TID.X ;  /* 0x00000000000b7919 */ /* 0x000e2e0000002100 */
[----:B------:R-:W0:Y:S01]  /*0020*/  LDC R24, c[0x0][0x360] ;  /* 0x0000d800ff187b82 */ /* 0x000e220000000800 */
[----:B------:R-:W1:Y:S01]  /*0030*/  LDCU.64 UR6, c[0x0][0x3a0] ;  /* 0x00007400ff0677ac */ /* 0x000e620008000a00 */
[----:B------:R-:W2:Y:S01]  /*0040*/  S2R R4, SR_TID.Y ;  /* 0x0000000000047919 */ /* 0x000ea20000002200 */
[----:B------:R-:W3:Y:S05]  /*0050*/  LDCU.64 UR10, c[0x0][0x358] ;  /* 0x00006b00ff0a77ac */ /* 0x000eea0008000a00 */
[----:B------:R-:W0:Y:S08]  /*0060*/  S2UR UR4, SR_CTAID.X ;  /* 0x00000000000479c3 */ /* 0x000e300000002500 */
[----:B------:R-:W2:Y:S08]  /*0070*/  S2UR UR5, SR_CTAID.Y ;  /* 0x00000000000579c3 */ /* 0x000eb00000002600 */
[----:B------:R-:W2:Y:S01]  /*0080*/  LDC R3, c[0x0][0x364] ;  /* 0x0000d900ff037b82 */ /* 0x000ea20000000800 */
[----:B0-----:R-:W-:-:S02]  /*0090*/  IMAD R0, R24, UR4, R11 ;  /* 0x0000000418007c24 */ /* 0x001fc4000f8e020b */
[----:B--2---:R-:W-:-:S04]  /*00a0*/  IMAD R3, R3, UR5, R4 ;  /* 0x0000000503037c24 */ /* 0x004fc8000f8e0204 */
[----:B-1----:R-:W-:-:S05]  /*00b0*/  IMAD R5, R3, UR7, R0 ;  /* 0x0000000703057c24 */ /* 0x002fca000f8e0200 */
[----:B------:R-:W-:-:S13]  /*00c0*/  ISETP.GE.AND P0, PT, R5, UR6, PT ;  /* 0x0000000605007c0c */ /* 0x000fda000bf06270 */
[----:B------:R-:W0:Y:S02]  /*00d0*/  @!P0 LDC.64 R2, c[0x0][0x380] ;  /* 0x0000e000ff028b82 */ /* 0x000e240000000a00 */
[----:B0-----:R-:W-:-:S05]  /*00e0*/  @!P0 IMAD.WIDE R2, R5, 0xc, R2 ;  /* 0x0000000c05028825 */ /* 0x001fca00078e0202 */
[----:B---3--:R-:W2:Y:S04]  /*00f0*/  @!P0 LDG.E R5, desc[UR10][R2.64] ;  /* 0x0000000a02058981 */ /* 0x008ea8000c1e1900 */
[----:B------:R-:W3:Y:S04]  /*0100*/  @!P0 LDG.E R7, desc[UR10][R2.64+0x4] ;  /* 0x0000040a02078981 */ /* 0x000ee8000c1e1900 */
[----:B------:R0:W4:Y:S01]  /*0110*/  @!P0 LDG.E R9, desc[UR10][R2.64+0x8] ;  /* 0x0000080a02098981 */ /* 0x000122000c1e1900 */
[----:B------:R-:W-:Y:S01]  /*0120*/  MOV R25, 0x400 ;  /* 0x0000040000197802 */ /* 0x000fe20000000f00 */
[----:B------:R-:W-:Y:S01]  /*0130*/  IMAD R24, R24, R4, R11 ;  /* 0x0000000418187224 */ /* 0x000fe200078e020b */
[----:B------:R-:W-:Y:S01]  /*0140*/  BSSY.RECONVERGENT B0, `(.L_x_19) ;  /* 0x0000021000007945 */ /* 0x000fe20003800200 */
[----:B------:R-:W1:Y:S01]  /*0150*/  S2R R0, SR_CgaCtaId ;  /* 0x0000000000007919 */ /* 0x000e620000008800 */
[----:B------:R-:W-:-:S02]  /*0160*/  IADD3 R11, PT, PT, R25, 0x3000, RZ ;  /* 0x00003000190b7810 */ /* 0x000fc40007ffe0ff */
[----:B------:R-:W-:Y:S02]  /*0170*/  ISETP.GT.U32.AND P1, PT, R24, 0x7, PT ;  /* 0x000000071800780c */ /* 0x000fe40003f24070 */
[C---:B-1----:R-:W-:Y:S02]  /*0180*/  LEA R23, R0.reuse, R25, 0x18 ;  /* 0x0000001900177211 */ /* 0x042fe400078ec0ff */
[----:B------:R-:W-:-:S03]  /*0190*/  LEA R11, R0, R11, 0x18 ;  /* 0x0000000b000b7211 */ /* 0x000fc600078ec0ff */
[C---:B------:R-:W-:Y:S01]  /*01a0*/  IMAD R22, R24.reuse, 0xc, R23 ;  /* 0x0000000c18167824 */ /* 0x040fe200078e0217 */
[----:B0-----:R-:W-:-:S04]  /*01b0*/  LEA R2, R24, R11, 0x2 ;  /* 0x0000000b18027211 */ /* 0x001fc800078e10ff */
[----:B--2---:R0:W-:Y:S04]  /*01c0*/  @!P0 STS [R22], R5 ;  /* 0x0000000516008388 */ /* 0x0041e80000000800 */
[----:B---3--:R0:W-:Y:S04]  /*01d0*/  @!P0 STS [R22+0x4], R7 ;  /* 0x0000040716008388 */ /* 0x0081e80000000800 */
[----:B----4-:R0:W-:Y:S01]  /*01e0*/  @!P0 STS [R22+0x8], R9 ;  /* 0x0000080916008388 */ /* 0x0101e20000000800 */
[----:B------:R-:W-:Y:S05]  /*01f0*/  @P1 BRA `(.L_x_20) ;  /* 0x0000000000541947 */ /* 0x000fea0003800000 */
[----:B0-----:R-:W0:Y:S02]  /*0200*/  LDC.64 R4, c[0x0][0x398] ;  /* 0x0000e600ff047b82 */ /* 0x001e240000000a00 */
[----:B0-----:R-:W-:-:S05]  /*0210*/  IMAD.WIDE.U32 R4, R24, 0xc, R4 ;  /* 0x0000000c18047825 */ /* 0x001fca00078e0004 */
[----:B------:R-:W2:Y:S04]  /*0220*/  LDG.E R6, desc[UR10][R4.64] ;  /* 0x0000000a04067981 */ /* 0x000ea8000c1e1900 */
[----:B------:R-:W3:Y:S04]  /*0230*/  LDG.E R8, desc[UR10][R4.64+0x4] ;  /* 0x0000040a04087981 */ /* 0x000ee8000c1e1900 */
[----:B------:R-:W4:Y:S01]  /*0240*/  LDG.E R10, desc[UR10][R4.64+0x8] ;  /* 0x0000080a040a7981 */ /* 0x000f22000c1e1900 */
[C---:B------:R-:W-:Y:S02]  /*0250*/  IADD3 R3, PT, PT, R25.reuse, 0x4000, RZ ;  /* 0x0000400019037810 */ /* 0x040fe40007ffe0ff */
[----:B------:R-:W-:-:S02]  /*0260*/  IADD3 R7, PT, PT, R25, 0x4060, RZ ;  /* 0x0000406019077810 */ /* 0x000fc40007ffe0ff */
[----:B------:R-:W-:Y:S02]  /*0270*/  IADD3 R9, PT, PT, R25, 0x4080, RZ ;  /* 0x0000408019097810 */ /* 0x000fe40007ffe0ff */
[C---:B------:R-:W-:Y:S02]  /*0280*/  LEA R3, R0.reuse, R3, 0x18 ;  /* 0x0000000300037211 */ /* 0x040fe400078ec0ff */
[C---:B------:R-:W-:Y:S02]  /*0290*/  LEA R7, R0.reuse, R7, 0x18 ;  /* 0x0000000700077211 */ /* 0x040fe400078ec0ff */
[----:B------:R-:W-:Y:S01]  /*02a0*/  LEA R9, R0, R9, 0x18 ;  /* 0x0000000900097211 */ /* 0x000fe200078ec0ff */
[C---:B------:R-:W-:Y:S01]  /*02b0*/  IMAD R3, R24.reuse, 0xc, R3 ;  /* 0x0000000c18037824 */ /* 0x040fe200078e0203 */
[----:B------:R-:W-:-:S03]  /*02c0*/  LEA R7, R24, R7, 0x2 ;  /* 0x0000000718077211 */ /* 0x000fc600078e10ff */
[----:B------:R-:W-:Y:S01]  /*02d0*/  IMAD R9, R24, 0xc, R9 ;  /* 0x0000000c18097824 */ /* 0x000fe200078e0209 */
[----:B------:R1:W-:Y:S04]  /*02e0*/  STS [R3], RZ ;  /* 0x000000ff03007388 */ /* 0x0003e80000000800 */
[----:B------:R1:W-:Y:S04]  /*02f0*/  STS [R3+0x4], RZ ;  /* 0x000004ff03007388 */ /* 0x0003e80000000800 */
[----:B------:R1:W-:Y:S04]  /*0300*/  STS [R3+0x8], RZ ;  /* 0x000008ff03007388 */ /* 0x0003e80000000800 */
[----:B------:R1:W-:Y:S04]  /*0310*/  STS [R7], RZ ;  /* 0x000000ff07007388 */ /* 0x0003e80000000800 */
[----:B--2---:R1:W-:Y:S04]  /*0320*/  STS [R9], R6 ;  /* 0x0000000609007388 */ /* 0x0043e80000000800 */
[----:B---3--:R1:W-:Y:S04]  /*0330*/  STS [R9+0x4], R8 ;  /* 0x0000040809007388 */ /* 0x0083e80000000800 */
[----:B----4-:R1:W-:Y:S02]  /*0340*/  STS [R9+0x8], R10 ;  /* 0x0000080a09007388 */ /* 0x0103e40000000800 */
.L_x_20:
[----:B------:R-:W-:Y:S05]  /*0350*/  BSYNC.RECONVERGENT B0 ;  /* 0x0000000000007941 */ /* 0x000fea0003800200 */
.L_x_19:
[----:B------:R-:W-:Y:S06]  /*0360*/  BAR.SYNC.DEFER_BLOCKING 0x0 ;  /* 0x0000000000007b1d */ /* 0x000fec0000010000 */
[----:B------:R-:W-:Y:S04]  /*0370*/  BSSY.RECONVERGENT B0, `(.L_x_21) ;  /* 0x0000051000007945 */ /* 0x000fe80003800200 */
[----:B------:R-:W-:Y:S05]  /*0380*/  @P0 BRA `(.L_x_22) ;  /* 0x00000004003c0947 */ /* 0x000fea0003800000 */
[----:B-1----:R-:W-:Y:S04]  /*0390*/  LDS R3, [R22+0x4] ;  /* 0x0000040016037984 */ /* 0x002fe80000000800 */
[----:B------:R-:W1:Y:S04]  /*03a0*/  LDS.128 R16, [R23+0x4080] ;  /* 0x0040800017107984 */ /* 0x000e680000000c00 */
[----:B0-----:R-:W0:Y:S04]  /*03b0*/  LDS.128 R8, [R23+0x4090] ;  /* 0x0040900017087984 */ /* 0x001e280000000c00 */
[----:B------:R-:W2:Y:S04]  /*03c0*/  LDS R20, [R22] ;  /* 0x0000000016147984 */ /* 0x000ea80000000800 */
[----:B------:R-:W3:Y:S04]  /*03d0*/  LDS R21, [R22+0x8] ;  /* 0x0000080016157984 */ /* 0x000ee80000000800 */
[----:B------:R-:W4:Y:S04]  /*03e0*/  LDS.128 R12, [R23+0x40a0] ;  /* 0x0040a000170c7984 */ /* 0x000f280000000c00 */
[----:B------:R-:W5:Y:S01]  /*03f0*/  LDS.128 R4, [R23+0x40b0] ;  /* 0x0040b00017047984 */ /* 0x000f620000000c00 */
[C---:B-1----:R-:W-:Y:S01]  /*0400*/  FADD R17, R3.reuse, -R17 ;  /* 0x8000001103117221 */ /* 0x042fe20000000000 */
[----:B0-----:R-:W-:-:S03]  /*0410*/  FADD R8, R3, -R8 ;  /* 0x8000000803087221 */ /* 0x001fc60000000000 */
[----:B------:R-:W-:Y:S01]  /*0420*/  FMUL R17, R17, R17 ;  /* 0x0000001111117220 */ /* 0x000fe20000400000 */
[----:B------:R-:W-:Y:S01]  /*0430*/  FADD R11, R3, -R11 ;  /* 0x8000000b030b7221 */ /* 0x000fe20000000000 */
[C---:B--2---:R-:W-:Y:S01]  /*0440*/  FADD R16, R20.reuse, -R16 ;  /* 0x8000001014107221 */ /* 0x044fe20000000000 */
[----:B------:R-:W-:Y:S01]  /*0450*/  FADD R19, R20, -R19 ;  /* 0x8000001314137221 */ /* 0x000fe20000000000 */
[----:B------:R-:W-:Y:S01]  /*0460*/  FMUL R8, R8, R8 ;  /* 0x0000000808087220 */ /* 0x000fe20000400000 */
[----:B------:R-:W-:Y:S01]  /*0470*/  FADD R10, R20, -R10 ;  /* 0x8000000a140a7221 */ /* 0x000fe20000000000 */
[----:B------:R-:W-:Y:S01]  /*0480*/  FFMA R17, R16, R16, R17 ;  /* 0x0000001010117223 */ /* 0x000fe20000000011 */
[----:B---3--:R-:W-:Y:S01]  /*0490*/  FADD R18, R21, -R18 ;  /* 0x8000001215127221 */ /* 0x008fe20000000000 */
[----:B------:R-:W-:Y:S01]  /*04a0*/  FFMA R19, R19, R19, R8 ;  /* 0x0000001313137223 */ /* 0x000fe20000000008 */
[----:B------:R-:W-:Y:S01]  /*04b0*/  FADD R8, R21, -R9 ;  /* 0x8000000915087221 */ /* 0x000fe20000000000 */
[----:B----4-:R-:W-:Y:S01]  /*04c0*/  FADD R14, R3, -R14 ;  /* 0x8000000e030e7221 */ /* 0x010fe20000000000 */
[----:B------:R-:W-:Y:S01]  /*04d0*/  FFMA R9, R18, R18, R17 ;  /* 0x0000001212097223 */ /* 0x000fe20000000011 */
[----:B------:R-:W-:Y:S01]  /*04e0*/  FMUL R11, R11, R11 ;  /* 0x0000000b0b0b7220 */ /* 0x000fe20000400000 */
[----:B------:R-:W-:Y:S01]  /*04f0*/  FFMA R8, R8, R8, R19 ;  /* 0x0000000808087223 */ /* 0x000fe20000000013 */
[----:B------:R-:W-:Y:S01]  /*0500*/  FADD R26, R20, -R13 ;  /* 0x8000000d141a7221 */ /* 0x000fe20000000000 */
[----:B------:R-:W0:Y:S01]  /*0510*/  LDS.128 R16, [R23+0x40c0] ;  /* 0x0040c00017107984 */ /* 0x000e220000000c00 */
[----:B------:R-:W-:Y:S01]  /*0520*/  FMNMX R9, R9, 1.00000001504746621988e+30, PT ;  /* 0x7149f2ca09097809 */ /* 0x000fe20003800000 */
[----:B------:R-:W-:Y:S01]  /*0530*/  FMUL R27, R14, R14 ;  /* 0x0000000e0e1b7220 */ /* 0x000fe20000400000 */
[----:B------:R-:W-:Y:S01]  /*0540*/  FFMA R14, R10, R10, R11 ;  /* 0x0000000a0a0e7223 */ /* 0x000fe2000000000b */
[----:B------:R-:W-:Y:S01]  /*0550*/  FADD R15, R21, -R15 ;  /* 0x8000000f150f7221 */ /* 0x000fe20000000000 */
[----:B------:R-:W-:Y:S01]  /*0560*/  FSETP.GT.AND P1, PT, R9, R8, PT ;  /* 0x000000080900720b */ /* 0x000fe20003f24000 */
[----:B------:R-:W-:Y:S01]  /*0570*/  FFMA R26, R26, R26, R27 ;  /* 0x0000001a1a1a7223 */ /* 0x000fe2000000001b */
[----:B------:R-:W-:Y:S01]  /*0580*/  FADD R27, R21, -R12 ;  /* 0x8000000c151b7221 */ /* 0x000fe20000000000 */
[----:B-----5:R-:W-:Y:S01]  /*0590*/  FADD R5, R3, -R5 ;  /* 0x8000000503057221 */ /* 0x020fe20000000000 */
[----:B------:R-:W-:Y:S01]  /*05a0*/  FSEL R13, R8, R9, P1 ;  /* 0x00000009080d7208 */ /* 0x000fe20000800000 */
[----:B------:R-:W-:Y:S01]  /*05b0*/  FFMA R12, R15, R15, R26 ;  /* 0x0000000f0f0c7223 */ /* 0x000fe2000000001a */
[----:B------:R-:W1:Y:S01]  /*05c0*/  LDS.128 R8, [R23+0x40d0] ;  /* 0x0040d00017087984 */ /* 0x000e620000000c00 */
[----:B------:R-:W-:Y:S01]  /*05d0*/  FFMA R14, R27, R27, R14 ;  /* 0x0000001b1b0e7223 */ /* 0x000fe2000000000e */
[C---:B------:R-:W-:Y:S01]  /*05e0*/  FADD R4, R20.reuse, -R4 ;  /* 0x8000000414047221 */ /* 0x040fe20000000000 */
[----:B------:R-:W-:Y:S01]  /*05f0*/  FMUL R5, R5, R5 ;  /* 0x0000000505057220 */ /* 0x000fe20000400000 */
[----:B------:R-:W-:Y:S01]  /*0600*/  FADD R6, R21, -R6 ;  /* 0x8000000615067221 */ /* 0x000fe20000000000 */
[----:B------:R-:W-:Y:S01]  /*0610*/  FADD R7, R20, -R7 ;  /* 0x8000000714077221 */ /* 0x000fe20000000000 */
[----:B------:R-:W-:Y:S01]  /*0620*/  FSETP.GT.AND P2, PT, R13, R14, PT ;  /* 0x0000000e0d00720b */ /* 0x000fe20003f44000 */
[----:B------:R-:W-:Y:S01]  /*0630*/  FFMA R5, R4, R4, R5 ;  /* 0x0000000404057223 */ /* 0x000fe20000000005 */
[----:B------:R-:W-:-:S02]  /*0640*/  SEL R4, RZ, 0x1, !P1 ;  /* 0x00000001ff047807 */ /* 0x000fc40004800000 */
[----:B------:R-:W-:Y:S01]  /*0650*/  FSEL R13, R14, R13, P2 ;  /* 0x0000000d0e0d7208 */ /* 0x000fe20001000000 */
[----:B------:R-:W-:Y:S01]  /*0660*/  FFMA R5, R6, R6, R5 ;  /* 0x0000000606057223 */ /* 0x000fe20000000005 */
[----:B------:R-:W-:Y:S02]  /*0670*/  SEL R4, R4, 0x2, !P2 ;  /* 0x0000000204047807 */ /* 0x000fe40005000000 */
[----:B------:R-:W-:-:S04]  /*0680*/  FSETP.GT.AND P3, PT, R13, R12, PT ;  /* 0x0000000c0d00720b */ /* 0x000fc80003f64000 */
[----:B------:R-:W-:Y:S02]  /*0690*/  FSEL R12, R12, R13, P3 ;  /* 0x0000000d0c0c7208 */ /* 0x000fe40001800000 */
[----:B------:R-:W-:Y:S02]  /*06a0*/  SEL R4, R4, 0x3, !P3 ;  /* 0x0000000304047807 */ /* 0x000fe40005800000 */
[----:B------:R-:W-:-:S04]  /*06b0*/  FSETP.GT.AND P4, PT, R12, R5, PT ;  /* 0x000000050c00720b */ /* 0x000fc80003f84000 */
[----:B------:R-:W-:Y:S02]  /*06c0*/  FSEL R5, R5, R12, P4 ;  /* 0x0000000c05057208 */ /* 0x000fe40002000000 */
[----:B------:R-:W-:Y:S01]  /*06d0*/  SEL R4, R4, 0x4, !P4 ;  /* 0x0000000404047807 */ /* 0x000fe20006000000 */
[----:B0-----:R-:W-:Y:S01]  /*06e0*/  FADD R16, R3, -R16 ;  /* 0x8000001003107221 */ /* 0x001fe20000000000 */
[----:B------:R-:W-:Y:S01]  /*06f0*/  FADD R17, R21, -R17 ;  /* 0x8000001115117221 */ /* 0x000fe20000000000 */
[----:B------:R-:W-:Y:S01]  /*0700*/  FADD R19, R3, -R19 ;  /* 0x8000001303137221 */ /* 0x000fe20000000000 */
[----:B------:R-:W-:Y:S01]  /*0710*/  FADD R18, R20, -R18 ;  /* 0x8000001214127221 */ /* 0x000fe20000000000 */
[----:B------:R-:W-:Y:S02]  /*0720*/  FMUL R16, R16, R16 ;  /* 0x0000001010107220 */ /* 0x000fe40000400000 */
[----:B------:R-:W-:Y:S02]  /*0730*/  FMUL R19, R19, R19 ;  /* 0x0000001313137220 */ /* 0x000fe40000400000 */
[----:B------:R-:W-:-:S02]  /*0740*/  FFMA R16, R7, R7, R16 ;  /* 0x0000000707107223 */ /* 0x000fc40000000010 */
[----:B------:R-:W-:Y:S01]  /*0750*/  FFMA R19, R18, R18, R19 ;  /* 0x0000001212137223 */ /* 0x000fe20000000013 */
[----:B-1----:R-:W-:Y:S01]  /*0760*/  FADD R8, R21, -R8 ;  /* 0x8000000815087221 */ /* 0x002fe20000000000 */
[----:B------:R-:W-:Y:S01]  /*0770*/  FFMA R16, R17, R17, R16 ;  /* 0x0000001111107223 */ /* 0x000fe20000000010 */
[----:B------:R-:W-:Y:S01]  /*0780*/  FADD R10, R3, -R10 ;  /* 0x8000000a030a7221 */ /* 0x000fe20000000000 */
[----:B------:R-:W-:Y:S01]  /*0790*/  FADD R9, R20, -R9 ;  /* 0x8000000914097221 */ /* 0x000fe20000000000 */
[----:B------:R-:W-:Y:S01]  /*07a0*/  FFMA R8, R8, R8, R19 ;  /* 0x0000000808087223 */ /* 0x000fe20000000013 */
[----:B------:R-:W-:Y:S01]  /*07b0*/  FADD R11, R21, -R11 ;  /* 0x8000000b150b7221 */ /* 0x000fe20000000000 */
[----:B------:R-:W-:Y:S01]  /*07c0*/  FSETP.GT.AND P1, PT, R5, R16, PT ;  /* 0x000000100500720b */ /* 0x000fe20003f24000 */
[----:B------:R-:W-:-:S03]  /*07d0*/  FMUL R10, R10, R10 ;  /* 0x0000000a0a0a7220 */ /* 0x000fc60000400000 */
[----:B------:R-:W-:Y:S01]  /*07e0*/  FSEL R5, R16, R5, P1 ;  /* 0x0000000510057208 */ /* 0x000fe20000800000 */
[----:B------:R-:W-:Y:S01]  /*07f0*/  FFMA R10, R9, R9, R10 ;  /* 0x00000009090a7223 */ /* 0x000fe2000000000a */
[----:B------:R-:W-:Y:S02]  /*0800*/  SEL R4, R4, 0x5, !P1 ;  /* 0x0000000504047807 */ /* 0x000fe40004800000 */
[----:B------:R-:W-:Y:S01]  /*0810*/  FSETP.GT.AND P2, PT, R5, R8, PT ;  /* 0x000000080500720b */ /* 0x000fe20003f44000 */
[----:B------:R-:W-:-:S03]  /*0820*/  FFMA R10, R11, R11, R10 ;  /* 0x0000000b0b0a7223 */ /* 0x000fc6000000000a */
[----:B------:R-:W-:Y:S02]  /*0830*/  FSEL R5, R8, R5, P2 ;  /* 0x0000000508057208 */ /* 0x000fe40001000000 */
[----:B------:R-:W-:Y:S02]  /*0840*/  SEL R4, R4, 0x6, !P2 ;  /* 0x0000000604047807 */ /* 0x000fe40005000000 */
[----:B------:R-:W-:-:S04]  /*0850*/  FSETP.GT.AND P1, PT, R5, R10, PT ;  /* 0x0000000a0500720b */ /* 0x000fc80003f24000 */
[----:B------:R-:W-:-:S05]  /*0860*/  SEL R3, R4, 0x7, !P1 ;  /* 0x0000000704037807 */ /* 0x000fca0004800000 */
[----:B------:R2:W-:Y:S04]  /*0870*/  STS [R2], R3 ;  /* 0x0000000302007388 */ /* 0x0005e80000000800 */
.L_x_22:
[----:B------:R-:W-:Y:S05]  /*0880*/  BSYNC.RECONVERGENT B0 ;  /* 0x0000000000007941 */ /* 0x000fea0003800200 */
.L_x_21:
[----:B------:R-:W-:Y:S06]  /*0890*/  BAR.SYNC.DEFER_BLOCKING 0x0 ;  /* 0x0000000000007b1d */ /* 0x000fec0000010000 */
[----:B------:R-:W-:Y:S04]  /*08a0*/  BSSY.RECONVERGENT B0, `(.L_x_23) ;  /* 0x000001f000007945 */ /* 0x000fe80003800200 */
[----:B------:R-:W-:Y:S05]  /*08b0*/  @P0 BRA `(.L_x_24) ;  /* 0x0000000000740947 */ /* 0x000fea0003800000 */
[----:B--2---:R-:W2:Y:S01]  /*08c0*/  LDS R2, [R2] ;  /* 0x0000000002027984 */ /* 0x004ea20000000800 */
[----:B-1----:R-:W-:Y:S01]  /*08d0*/  IADD3 R3, PT, PT, R25, 0x4000, RZ ;  /* 0x0000400019037810 */ /* 0x002fe20007ffe0ff */
[----:B------:R-:W-:Y:S02]  /*08e0*/  BSSY.RECONVERGENT B1, `(.L_x_25) ;  /* 0x0000008000017945 */ /* 0x000fe40003800200 */
[----:B0-----:R0:W1:Y:S01]  /*08f0*/  LDS R5, [R22] ;  /* 0x0000000016057984 */ /* 0x0010620000000800 */
[----:B------:R-:W-:-:S05]  /*0900*/  LEA R3, R0, R3, 0x18 ;  /* 0x0000000300037211 */ /* 0x000fca00078ec0ff */
[----:B0-2---:R-:W-:-:S07]  /*0910*/  IMAD R3, R2, 0xc, R3 ;  /* 0x0000000c02037824 */ /* 0x005fce00078e0203 */
.L_x_26:
[----:B------:R-:W1:Y:S02]  /*0920*/  LDS R6, [R3] ;  /* 0x0000000003067984 */ /* 0x000e640000000800 */
[----:B-1----:R-:W-:-:S05]  /*0930*/  FADD R7, R5, R6 ;  /* 0x0000000605077221 */ /* 0x002fca0000000000 */
[----:B------:R-:W0:Y:S02]  /*0940*/  ATOMS.CAST.SPIN P0, [R3], R6, R7 ;  /* 0x000000060300758d */ /* 0x000e240001800007 */
[----:B0-----:R-:W-:Y:S05]  /*0950*/  @!P0 BRA `(.L_x_26) ;  /* 0xfffffffc00f08947 */ /* 0x001fea000383ffff */
[----:B------:R-:W-:Y:S05]  /*0960*/  BSYNC.RECONVERGENT B1 ;  /* 0x0000000000017941 */ /* 0x000fea0003800200 */
.L_x_25:
[----:B------:R0:W1:Y:S01]  /*0970*/  LDS R5, [R22+0x4] ;  /* 0x0000040016057984 */ /* 0x0000620000000800 */
[----:B------:R-:W-:Y:S01]  /*0980*/  BSSY.RECONVERGENT B1, `(.L_x_27) ;  /* 0x0000005000017945 */ /* 0x000fe20003800200 */
.L_x_28:
[----:B------:R-:W1:Y:S02]  /*0990*/  LDS R6, [R3+0x4] ;  /* 0x0000040003067984 */ /* 0x000e640000000800 */
[----:B-1----:R-:W-:-:S05]  /*09a0*/  FADD R7, R5, R6 ;  /* 0x0000000605077221 */ /* 0x002fca0000000000 */
[----:B------:R-:W1:Y:S02]  /*09b0*/  ATOMS.CAST.SPIN P0, [R3+0x4], R6, R7 ;  /* 0x000004060300758d */ /* 0x000e640001800007 */
[----:B-1----:R-:W-:Y:S05]  /*09c0*/  @!P0 BRA `(.L_x_28) ;  /* 0xfffffffc00f08947 */ /* 0x002fea000383ffff */
[----:B------:R-:W-:Y:S05]  /*09d0*/  BSYNC.RECONVERGENT B1 ;  /* 0x0000000000017941 */ /* 0x000fea0003800200 */
.L_x_27:
[----:B------:R1:W2:Y:S01]  /*09e0*/  LDS R5, [R22+0x8] ;  /* 0x0000080016057984 */ /* 0x0002a20000000800 */
[----:B------:R-:W-:Y:S01]  /*09f0*/  BSSY.RECONVERGENT B1, `(.L_x_29) ;  /* 0x0000005000017945 */ /* 0x000fe20003800200 */
.L_x_30:
[----:B------:R-:W2:Y:S02]  /*0a00*/  LDS R6, [R3+0x8] ;  /* 0x0000080003067984 */ /* 0x000ea40000000800 */
[----:B--2---:R-:W-:-:S05]  /*0a10*/  FADD R7, R5, R6 ;  /* 0x0000000605077221 */ /* 0x004fca0000000000 */
[----:B------:R-:W2:Y:S02]  /*0a20*/  ATOMS.CAST.SPIN P0, [R3+0x8], R6, R7 ;  /* 0x000008060300758d */ /* 0x000ea40001800007 */
[----:B--2---:R-:W-:Y:S05]  /*0a30*/  @!P0 BRA `(.L_x_30) ;  /* 0xfffffffc00f08947 */ /* 0x004fea000383ffff */
[----:B------:R-:W-:Y:S05]  /*0a40*/  BSYNC.RECONVERGENT B1 ;  /* 0x0000000000017941 */ /* 0x000fea0003800200 */
.L_x_29:
[----:B------:R-:W-:-:S04]  /*0a50*/  IADD3 R25, PT, PT, R25, 0x4060, RZ ;  /* 0x0000406019197810 */ /* 0x000fc80007ffe0ff */
[----:B------:R-:W-:-:S04]  /*0a60*/  LEA R25, R0, R25, 0x18 ;  /* 0x0000001900197211 */ /* 0x000fc800078ec0ff */
[----:B------:R-:W-:-:S05]  /*0a70*/  LEA R2, R2, R25, 0x2 ;  /* 0x0000001902027211 */ /* 0x000fca00078e10ff */
[----:B------:R3:W-:Y:S02]  /*0a80*/  ATOMS.POPC.INC.32 RZ, [R2+URZ] ;  /* 0x0000000002ff7f8c */ /* 0x0007e4000d8000ff */
.L_x_24:
[----:B------:R-:W-:Y:S05]  /*0a90*/  BSYNC.RECONVERGENT B0 ;  /* 0x0000000000007941 */ /* 0x000fea0003800200 */
.L_x_23:
[----:B------:R-:W-:Y:S01]  /*0aa0*/  BAR.SYNC.DEFER_BLOCKING 0x0 ;  /* 0x0000000000007b1d */ /* 0x000fe20000010000 */
[----:B------:R-:W-:-:S13]  /*0ab0*/  ISETP.NE.AND P0, PT, R24, RZ, PT ;  /* 0x000000ff1800720c */ /* 0x000fda0003f05270 */
[----:B------:R-:W-:Y:S05]  /*0ac0*/  @P0 EXIT ;  /* 0x000000000000094d */ /* 0x000fea0003800000 */
[----:B01----:R-:W0:Y:S01]  /*0ad0*/  LDS.128 R8, [R23+0x4060] ;  /* 0x0040600017087984 */ /* 0x003e220000000c00 */
[----:B------:R-:W1:Y:S03]  /*0ae0*/  LDCU.64 UR8, c[0x0][0x388] ;  /* 0x00007100ff0877ac */ /* 0x000e660008000a00 */
[----:B------:R4:W4:Y:S01]  /*0af0*/  LDS.128 R4, [R23+0x4070] ;  /* 0x0040700017047984 */ /* 0x0009220000000c00 */
[----:B------:R-:W-:Y:S01]  /*0b00*/  UMOV UR6, 0x4 ;  /* 0x0000000400067882 */ /* 0x000fe20000000000 */
[----:B------:R-:W-:Y:S02]  /*0b10*/  UMOV UR7, 0x0 ;  /* 0x0000000000077882 */ /* 0x000fe40000000000 */
[----:B-1----:R-:W-:-:S04]  /*0b20*/  UIMAD.WIDE.U32 UR4, UR8, 0x1, UR6 ;  /* 0x00000001080478a5 */ /* 0x002fc8000f8e0006 */
[----:B------:R-:W-:Y:S02]  /*0b30*/  UIADD3 UR8, UPT, UPT, UR5, UR9, URZ ;  /* 0x0000000905087290 */ /* 0x000fe4000fffe0ff */
[----:B--2---:R-:W-:Y:S02]  /*0b40*/  MOV R3, UR5 ;  /* 0x0000000500037c02 */ /* 0x004fe40008000f00 */
[----:B---3--:R-:W-:Y:S02]  /*0b50*/  MOV R2, UR4 ;  /* 0x0000000400027c02 */ /* 0x008fe40008000f00 */
[----:B------:R-:W-:Y:S02]  /*0b60*/  MOV R3, UR8 ;  /* 0x0000000800037c02 */ /* 0x000fe40008000f00 */
[----:B0-----:R-:W-:-:S13]  /*0b70*/  ISETP.GE.AND P0, PT, R8, 0x1, PT ;  /* 0x000000010800780c */ /* 0x001fda0003f06270 */
[----:B----4-:R-:W-:Y:S05]  /*0b80*/  @!P0 BRA `(.L_x_31) ;  /* 0x00000000001c8947 */ /* 0x010fea0003800000 */
[----:B------:R-:W0:Y:S01]  /*0b90*/  LDS.128 R12, [R23+0x4000] ;  /* 0x00400000170c7984 */ /* 0x000e220000000c00 */
[----:B------:R-:W0:Y:S08]  /*0ba0*/  LDC.64 R16, c[0x0][0x388] ;  /* 0x0000e200ff107b82 */ /* 0x000e300000000a00 */
[----:B------:R-:W1:Y:S01]  /*0bb0*/  LDC.64 R18, c[0x0][0x390] ;  /* 0x0000e400ff127b82 */ /* 0x000e620000000a00 */
[----:B0-----:R0:W-:Y:S04]  /*0bc0*/  REDG.E.ADD.F32.FTZ.RN.STRONG.GPU desc[UR10][R16.64], R12 ;  /* 0x0000000c100079a6 */ /* 0x0011e8000c12f30a */
[----:B------:R0:W-:Y:S04]  /*0bd0*/  REDG.E.ADD.F32.FTZ.RN.STRONG.GPU desc[UR10][R2.64], R13 ;  /* 0x0000000d020079a6 */ /* 0x0001e8000c12f30a */
[----:B------:R0:W-:Y:S04]  /*0be0*/  REDG.E.ADD.F32.FTZ.RN.STRONG.GPU desc[UR10][R2.64+0x4], R14 ;  /* 0x0000040e020079a6 */ /* 0x0001e8000c12f30a */
[----:B-1----:R0:W-:Y:S02]  /*0bf0*/  REDG.E.ADD.STRONG.GPU desc[UR10][R18.64], R8 ;  /* 0x000000081200798e */ /* 0x0021e4000c12e10a */
.L_x_31:
[----:B------:R-:W1:Y:S01]  /*0c00*/  LDCU.64 UR8, c[0x0][0x390] ;  /* 0x00007200ff0877ac */ /* 0x000e620008000a00 */
[----:B------:R-:W-:Y:S02]  /*0c10*/  ISETP.GE.AND P0, PT, R9, 0x1, PT ;  /* 0x000000010900780c */ /* 0x000fe40003f06270 */
[----:B------:R-:W-:Y:S02]  /*0c20*/  ISETP.GE.AND P1, PT, R10, 0x1, PT ;  /* 0x000000010a00780c */ /* 0x000fe40003f26270 */
[----:B------:R-:W-:Y:S02]  /*0c30*/  ISETP.GE.AND P2, PT, R11, 0x1, PT ;  /* 0x000000010b00780c */ /* 0x000fe40003f46270 */
[----:B------:R-:W-:Y:S02]  /*0c40*/  ISETP.GE.AND P3, PT, R4, 0x1, PT ;  /* 0x000000010400780c */ /* 0x000fe40003f66270 */
[----:B------:R-:W-:Y:S02]  /*0c50*/  ISETP.GE.AND P4, PT, R5, 0x1, PT ;  /* 0x000000010500780c */ /* 0x000fe40003f86270 */
[----:B------:R-:W-:-:S02]  /*0c60*/  ISETP.GE.AND P5, PT, R6, 0x1, PT ;  /* 0x000000010600780c */ /* 0x000fc40003fa6270 */
[----:B------:R-:W-:Y:S01]  /*0c70*/  ISETP.GE.AND P6, PT, R7, 0x1, PT ;  /* 0x000000010700780c */ /* 0x000fe20003fc6270 */
[----:B-1----:R-:W-:-:S04]  /*0c80*/  UIMAD.WIDE.U32 UR4, UR8, 0x1, UR6 ;  /* 0x00000001080478a5 */ /* 0x002fc8000f8e0006 */
[----:B------:R-:W-:Y:S02]  /*0c90*/  UIADD3 UR6, UPT, UPT, UR5, UR9, URZ ;  /* 0x0000000905067290 */ /* 0x000fe4000fffe0ff */
[----:B0-----:R-:W-:Y:S02]  /*0ca0*/  MOV R13, UR5 ;  /* 0x00000005000d7c02 */ /* 0x001fe40008000f00 */
[----:B------:R-:W-:Y:S02]  /*0cb0*/  MOV R12, UR4 ;  /* 0x00000004000c7c02 */ /* 0x000fe40008000f00 */
[----:B------:R-:W-:Y:S01]  /*0cc0*/  MOV R13, UR6 ;  /* 0x00000006000d7c02 */ /* 0x000fe20008000f00 */
[----:B------:R-:W-:Y:S06]  /*0cd0*/  @!P0 BRA `(.L_x_32) ;  /* 0x0000000000188947 */ /* 0x000fec0003800000 */
[----:B------:R-:W0:Y:S04]  /*0ce0*/  LDS R17, [R23+0x400c] ;  /* 0x00400c0017117984 */ /* 0x000e280000000800 */
[----:B------:R-:W1:Y:S04]  /*0cf0*/  LDS.64 R14, [R23+0x4010] ;  /* 0x00401000170e7984 */ /* 0x000e680000000a00 */
[----:B0-----:R0:W-:Y:S04]  /*0d00*/  REDG.E.ADD.F32.FTZ.RN.STRONG.GPU desc[UR10][R2.64+0x8], R17 ;  /* 0x00000811020079a6 */ /* 0x0011e8000c12f30a */
[----:B-1----:R0:W-:Y:S04]  /*0d10*/  REDG.E.ADD.F32.FTZ.RN.STRONG.GPU desc[UR10][R2.64+0xc], R14 ;  /* 0x00000c0e020079a6 */ /* 0x0021e8000c12f30a */
[----:B------:R0:W-:Y:S04]  /*0d20*/  REDG.E.ADD.F32.FTZ.RN.STRONG.GPU desc[UR10][R2.64+0x10], R15 ;  /* 0x0000100f020079a6 */ /* 0x0001e8000c12f30a */
[----:B------:R0:W-:Y:S02]  /*0d30*/  REDG.E.ADD.STRONG.GPU desc[UR10][R12.64], R9 ;  /* 0x000000090c00798e */ /* 0x0001e4000c12e10a */
.L_x_32:
[----:B------:R-:W-:Y:S05]  /*0d40*/  @!P1 BRA `(.L_x_33) ;  /* 0x0000000000189947 */ /* 0x000fea0003800000 */
[----:B0-----:R-:W0:Y:S04]  /*0d50*/  LDS.64 R14, [R23+0x4018] ;  /* 0x00401800170e7984 */ /* 0x001e280000000a00 */
[----:B------:R-:W1:Y:S04]  /*0d60*/  LDS R9, [R23+0x4020] ;  /* 0x0040200017097984 */ /* 0x000e680000000800 */
[----:B0-----:R2:W-:Y:S04]  /*0d70*/  REDG.E.ADD.F32.FTZ.RN.STRONG.GPU desc[UR10][R2.64+0x14], R14 ;  /* 0x0000140e020079a6 */ /* 0x0015e8000c12f30a */
[----:B------:R2:W-:Y:S04]  /*0d80*/  REDG.E.ADD.F32.FTZ.RN.STRONG.GPU desc[UR10][R2.64+0x18], R15 ;  /* 0x0000180f020079a6 */ /* 0x0005e8000c12f30a */
[----:B-1----:R2:W-:Y:S04]  /*0d90*/  REDG.E.ADD.F32.FTZ.RN.STRONG.GPU desc[UR10][R2.64+0x1c], R9 ;  /* 0x00001c09020079a6 */ /* 0x0025e8000c12f30a */
[----:B------:R2:W-:Y:S02]  /*0da0*/  REDG.E.ADD.STRONG.GPU desc[UR10][R12.64+0x4], R10 ;  /* 0x0000040a0c00798e */ /* 0x0005e4000c12e10a */
.L_x_33:
[----:B------:R-:W-:Y:S05]  /*0db0*/  @!P2 BRA `(.L_x_34) ;  /* 0x000000000014a947 */ /* 0x000fea0003800000 */
[----:B0-----:R-:W0:Y:S04]  /*0dc0*/  LDS.128 R16, [R23+0x4020] ;  /* 0x0040200017107984 */ /* 0x001e280000000c00 */
[----:B0-----:R1:W-:Y:S04]  /*0dd0*/  REDG.E.ADD.F32.FTZ.RN.STRONG.GPU desc[UR10][R2.64+0x20], R17 ;  /* 0x00002011020079a6 */ /* 0x0013e8000c12f30a */
[----:B------:R1:W-:Y:S04]  /*0de0*/  REDG.E.ADD.F32.FTZ.RN.STRONG.GPU desc[UR10][R2.64+0x24], R18 ;  /* 0x00002412020079a6 */ /* 0x0003e8000c12f30a */
[----:B------:R1:W-:Y:S04]  /*0df0*/  REDG.E.ADD.F32.FTZ.RN.STRONG.GPU desc[UR10][R2.64+0x28], R19 ;  /* 0x00002813020079a6 */ /* 0x0003e8000c12f30a */
[----:B------:R1:W-:Y:S02]  /*0e00*/  REDG.E.ADD.STRONG.GPU desc[UR10][R12.64+0x8], R11 ;  /* 0x0000080b0c00798e */ /* 0x0003e4000c12e10a */
.L_x_34:
[----:B------:R-:W-:Y:S05]  /*0e10*/  @!P3 BRA `(.L_x_35) ;  /* 0x000000000014b947 */ /* 0x000fea0003800000 */
[----:B012---:R-:W0:Y:S04]  /*0e20*/  LDS.128 R8, [R23+0x4030] ;  /* 0x0040300017087984 */ /* 0x007e280000000c00 */
[----:B0-----:R3:W-:Y:S04]  /*0e30*/  REDG.E.ADD.F32.FTZ.RN.STRONG.GPU desc[UR10][R2.64+0x2c], R8 ;  /* 0x00002c08020079a6 */ /* 0x0017e8000c12f30a */
[----:B------:R3:W-:Y:S04]  /*0e40*/  REDG.E.ADD.F32.FTZ.RN.STRONG.GPU desc[UR10][R2.64+0x30], R9 ;  /* 0x00003009020079a6 */ /* 0x0007e8000c12f30a */
[----:B------:R3:W-:Y:S04]  /*0e50*/  REDG.E.ADD.F32.FTZ.RN.STRONG.GPU desc[UR10][R2.64+0x34], R10 ;  /* 0x0000340a020079a6 */ /* 0x0007e8000c12f30a */
[----:B------:R3:W-:Y:S02]  /*0e60*/  REDG.E.ADD.STRONG.GPU desc[UR10][R12.64+0xc], R4 ;  /* 0x00000c040c00798e */ /* 0x0007e4000c12e10a */
.L_x_35:
[----:B------:R-:W-:Y:S05]  /*0e70*/  @!P4 BRA `(.L_x_36) ;  /* 0x000000000018c947 */ /* 0x000fea0003800000 */
[----:B-1----:R-:W1:Y:S04]  /*0e80*/  LDS R11, [R23+0x403c] ;  /* 0x00403c00170b7984 */ /* 0x002e680000000800 */
[----:B0-23--:R-:W0:Y:S04]  /*0e90*/  LDS.64 R8, [R23+0x4040] ;  /* 0x0040400017087984 */ /* 0x00de280000000a00 */
[----:B-1----:R4:W-:Y:S04]  /*0ea0*/  REDG.E.ADD.F32.FTZ.RN.STRONG.GPU desc[UR10][R2.64+0x38], R11 ;  /* 0x0000380b020079a6 */ /* 0x0029e8000c12f30a */
[----:B0-----:R4:W-:Y:S04]  /*0eb0*/  REDG.E.ADD.F32.FTZ.RN.STRONG.GPU desc[UR10][R2.64+0x3c], R8 ;  /* 0x00003c08020079a6 */ /* 0x0019e8000c12f30a */
[----:B------:R4:W-:Y:S04]  /*0ec0*/  REDG.E.ADD.F32.FTZ.RN.STRONG.GPU desc[UR10][R2.64+0x40], R9 ;  /* 0x00004009020079a6 */ /* 0x0009e8000c12f30a */
[----:B------:R4:W-:Y:S02]  /*0ed0*/  REDG.E.ADD.STRONG.GPU desc[UR10][R12.64+0x10], R5 ;  /* 0x000010050c00798e */ /* 0x0009e4000c12e10a */
.L_x_36:
[----:B------:R-:W-:Y:S05]  /*0ee0*/  @!P5 BRA `(.L_x_37) ;  /* 0x000000000018d947 */ /* 0x000fea0003800000 */
[----:B0-234-:R-:W0:Y:S04]  /*0ef0*/  LDS.64 R8, [R23+0x4048] ;  /* 0x0040480017087984 */ /* 0x01de280000000a00 */
[----:B------:R-:W2:Y:S04]  /*0f00*/  LDS R5, [R23+0x4050] ;  /* 0x0040500017057984 */ /* 0x000ea80000000800 */
[----:B0-----:R0:W-:Y:S04]  /*0f10*/  REDG.E.ADD.F32.FTZ.RN.STRONG.GPU desc[UR10][R2.64+0x44], R8 ;  /* 0x00004408020079a6 */ /* 0x0011e8000c12f30a */
[----:B------:R0:W-:Y:S04]  /*0f20*/  REDG.E.ADD.F32.FTZ.RN.STRONG.GPU desc[UR10][R2.64+0x48], R9 ;  /* 0x00004809020079a6 */ /* 0x0001e8000c12f30a */
[----:B--2---:R0:W-:Y:S04]  /*0f30*/  REDG.E.ADD.F32.FTZ.RN.STRONG.GPU desc[UR10][R2.64+0x4c], R5 ;  /* 0x00004c05020079a6 */ /* 0x0041e8000c12f30a */
[----:B------:R0:W-:Y:S02]  /*0f40*/  REDG.E.ADD.STRONG.GPU desc[UR10][R12.64+0x14], R6 ;  /* 0x000014060c00798e */ /* 0x0001e4000c12e10a */
.L_x_37:
[----:B------:R-:W-:Y:S05]  /*0f50*/  @!P6 EXIT ;  /* 0x000000000000e94d */ /* 0x000fea0003800000 */
[----:B------:R-:W5:Y:S04]  /*0f60*/  LDS.128 R20, [R23+0x4050] ;  /* 0x0040500017147984 */ /* 0x000f680000000c00 */
[----:B-----5:R-:W-:Y:S04]  /*0f70*/  REDG.E.ADD.F32.FTZ.RN.STRONG.GPU desc[UR10][R2.64+0x50], R21 ;  /* 0x00005015020079a6 */ /* 0x020fe8000c12f30a */
[----:B------:R-:W-:Y:S04]  /*0f80*/  REDG.E.ADD.F32.FTZ.RN.STRONG.GPU desc[UR10][R2.64+0x54], R22 ;  /* 0x00005416020079a6 */ /* 0x000fe8000c12f30a */
[----:B------:R-:W-:Y:S04]  /*0f90*/  REDG.E.ADD.F32.FTZ.RN.STRONG.GPU desc[UR10][R2.64+0x58], R23 ;  /* 0x00005817020079a6 */ /* 0x000fe8000c12f30a */
[----:B------:R-:W-:Y:S01]  /*0fa0*/  REDG.E.ADD.STRONG.GPU desc[UR10][R12.64+0x18], R7 ;  /* 0x000018070c00798e */ /* 0x000fe2000c12e10a */
[----:B------:R-:W-:Y:S05]  /*0fb0*/  EXIT ;  /* 0x000000000000794d */ /* 0x000fea0003800000 */
.L_x_38:
        /* <DEDUP_REMOVED lines=12> */
.L_x_55:


//--------------------- .text._Z17kmeans_pp_init_p2PKdPiiid --------------------------
	.section	.text._Z17kmeans_pp_init_p2PKdPiiid,"ax",@progbits
	.align	128
        .global         _Z17kmeans_pp_init_p2PKdPiiid
        .type           _Z17kmeans_pp_init_p2PKdPiiid,@function
        .size           _Z17kmeans_pp_init_p2PKdPiiid,(.L_x_56 - _Z17kmeans_pp_init_p2PKdPiiid)
        .other          _Z17kmeans_pp_init_p2PKdPiiid,@"STO_CUDA_ENTRY STV_DEFAULT"
_Z17kmeans_pp_init_p2PKdPiiid:
.text._Z17kmeans_pp_init_p2PKdPiiid:
[----:B------:R-:W-:Y:S08]  /*0000*/  LDC R1, c[0x0][0x37c] ;  /* 0x0000df00ff017b82 */ /* 0x000ff00000000800 */
[----:B------:R-:W0:Y:S01]  /*0010*/  LDC.64 R2, c[0x0][0x390] ;  /* 0x0000e400ff027b82 */ /* 0x000e220000000a00 */
[----:B------:R-:W1:Y:S01]  /*0020*/  LDCU.64 UR4, c[0x0][0x358] ;  /* 0x00006b00ff0477ac */ /* 0x000e620008000a00 */
[----:B0-----:R-:W-:-:S05]  /*0030*/  IMAD.SHL.U32 R3, R3, 0x100, RZ ;  /* 0x0000010003037824 */ /* 0x001fca00078e00ff */
[C---:B------:R-:W-:Y:S02]  /*0040*/  ISETP.GE.AND P0, PT, R3.reuse, R2, PT ;  /* 0x000000020300720c */ /* 0x040fe40003f06270 */
[----:B------:R-:W-:-:S11]  /*0050*/  VIADDMNMX R0, R3, 0x100, R2, PT ;  /* 0x0000010003007846 */ /* 0x000fd60003800102 */
[----:B-1----:R-:W-:Y:S05]  /*0060*/  @P0 BRA `(.L_x_39) ;  /* 0x0000000000300947 */ /* 0x002fea0003800000 */
[----:B------:R-:W0:Y:S01]  /*0070*/  LDC.64 R6, c[0x0][0x380] ;  /* 0x0000e000ff067b82 */ /* 0x000e220000000a00 */
[----:B------:R-:W-:Y:S01]  /*0080*/  IMAD.MOV.U32 R9, RZ, RZ, R3 ;  /* 0x000000ffff097224 */ /* 0x000fe200078e0003 */
[----:B------:R-:W-:Y:S01]  /*0090*/  CS2R R2, SRZ ;  /* 0x0000000000027805 */ /* 0x000fe2000001ff00 */
[----:B------:R-:W1:Y:S06]  /*00a0*/  LDCU.64 UR6, c[0x0][0x398] ;  /* 0x00007300ff0677ac */ /* 0x000e6c0008000a00 */
.L_x_41:
[----:B0-----:R-:W-:-:S06]  /*00b0*/  IMAD.WIDE R4, R9, 0x8, R6 ;  /* 0x0000000809047825 */ /* 0x001fcc00078e0206 */
[----:B------:R-:W2:Y:S02]  /*00c0*/  LDG.E.64 R4, desc[UR4][R4.64] ;  /* 0x0000000404047981 */ /* 0x000ea4000c1e1b00 */
[----:B--2---:R-:W-:-:S08]  /*00d0*/  DADD R2, R4, R2 ;  /* 0x0000000004027229 */ /* 0x004fd00000000002 */
[----:B-1----:R-:W-:-:S14]  /*00e0*/  DSETP.GE.AND P0, PT, R2, UR6, PT ;  /* 0x0000000602007e2a */ /* 0x002fdc000bf06000 */
[----:B------:R-:W-:Y:S05]  /*00f0*/  @P0 BRA `(.L_x_40) ;  /* 0x0000000000100947 */ /* 0x000fea0003800000 */
[----:B------:R-:W-:-:S04]  /*0100*/  IADD3 R9, PT, PT, R9, 0x1, RZ ;  /* 0x0000000109097810 */ /* 0x000fc80007ffe0ff */
[----:B------:R-:W-:-:S13]  /*0110*/  ISETP.GE.AND P0, PT, R9, R0, PT ;  /* 0x000000000900720c */ /* 0x000fda0003f06270 */
[----:B------:R-:W-:Y:S05]  /*0120*/  @!P0 BRA `(.L_x_41) ;  /* 0xfffffffc00e08947 */ /* 0x000fea000383ffff */
.L_x_39:
[----:B------:R-:W-:-:S07]  /*0130*/  VIADD R9, R0, 0xffffffff ;  /* 0xffffffff00097836 */ /* 0x000fce0000000000 */
.L_x_40:
[----:B------:R-:W0:Y:S02]  /*0140*/  LDC.64 R2, c[0x0][0x388] ;  /* 0x0000e200ff027b82 */ /* 0x000e240000000a00 */
[----:B0-----:R-:W-:Y:S01]  /*0150*/  STG.E desc[UR4][R2.64], R9 ;  /* 0x0000000902007986 */ /* 0x001fe2000c101904 */
[----:B------:R-:W-:Y:S05]  /*0160*/  EXIT ;  /* 0x000000000000794d */ /* 0x000fea0003800000 */
.L_x_42:
        /* <DEDUP_REMOVED lines=9> */
.L_x_56:


//--------------------- .text._Z9reductionPKdPdi  --------------------------
	.section	.text._Z9reductionPKdPdi,"ax",@progbits
	.align	128
        .global         _Z9reductionPKdPdi
        .type           _Z9reductionPKdPdi,@function
        .size           _Z9reductionPKdPdi,(.L_x_57 - _Z9reductionPKdPdi)
        .other          _Z9reductionPKdPdi,@"STO_CUDA_ENTRY STV_DEFAULT"
_Z9reductionPKdPdi:
.text._Z9reductionPKdPdi:
[----:B------:R-:W-:Y:S01]  /*0000*/  LDC R1, c[0x0][0x37c] ;  /* 0x0000df00ff017b82 */ /* 0x000fe20000000800 */
[----:B------:R-:W0:Y:S01]  /*0010*/  S2R R8, SR_TID.X ;  /* 0x0000000000087919 */ /* 0x000e220000002100 */
[----:B------:R-:W0:Y:S01]  /*0020*/  LDCU UR8, c[0x0][0x360] ;  /* 0x00006c00ff0877ac */ /* 0x000e220008000800 */
[----:B------:R-:W-:Y:S01]  /*0030*/  CS2R R2, SRZ ;  /* 0x0000000000027805 */ /* 0x000fe2000001ff00 */
[----:B------:R-:W0:Y:S01]  /*0040*/  S2R R9, SR_CTAID.X ;  /* 0x0000000000097919 */ /* 0x000e220000002500 */
[----:B------:R-:W1:Y:S01]  /*0050*/  LDCU UR4, c[0x0][0x390] ;  /* 0x00007200ff0477ac */ /* 0x000e620008000800 */
[----:B------:R-:W2:Y:S01]  /*0060*/  LDCU.64 UR6, c[0x0][0x358] ;  /* 0x00006b00ff0677ac */ /* 0x000ea20008000a00 */
[----:B0-----:R-:W-:-:S05]  /*0070*/  IMAD R7, R9, UR8, R8 ;  /* 0x0000000809077c24 */ /* 0x001fca000f8e0208 */
[----:B-1----:R-:W-:-:S13]  /*0080*/  ISETP.GE.AND P0, PT, R7, UR4, PT ;  /* 0x0000000407007c0c */ /* 0x002fda000bf06270 */
[----:B------:R-:W0:Y:S02]  /*0090*/  @!P0 LDC.64 R4, c[0x0][0x380] ;  /* 0x0000e000ff048b82 */ /* 0x000e240000000a00 */
[----:B0-----:R-:W-:-:S05]  /*00a0*/  @!P0 IMAD.WIDE R4, R7, 0x8, R4 ;  /* 0x0000000807048825 */ /* 0x001fca00078e0204 */
[----:B--2---:R-:W2:Y:S01]  /*00b0*/  @!P0 LDG.E.64 R2, desc[UR6][R4.64] ;  /* 0x0000000604028981 */ /* 0x004ea2000c1e1b00 */
[----:B------:R-:W0:Y:S01]  /*00c0*/  S2UR UR5, SR_CgaCtaId ;  /* 0x00000000000579c3 */ /* 0x000e220000008800 */
[----:B------:R-:W-:Y:S01]  /*00d0*/  IMAD.U32 R0, RZ, RZ, UR8 ;  /* 0x00000008ff007e24 */ /* 0x000fe2000f8e00ff */
[----:B------:R-:W-:Y:S01]  /*00e0*/  UMOV UR4, 0x400 ;  /* 0x0000040000047882 */ /* 0x000fe20000000000 */
[----:B------:R-:W-:-:S03]  /*00f0*/  ISETP.NE.AND P0, PT, R8, RZ, PT ;  /* 0x000000ff0800720c */ /* 0x000fc60003f05270 */
[----:B------:R-:W-:Y:S01]  /*0100*/  ISETP.GE.U32.AND P1, PT, R0, 0x2, PT ;  /* 0x000000020000780c */ /* 0x000fe20003f26070 */
[----:B0-----:R-:W-:-:S06]  /*0110*/  ULEA UR4, UR5, UR4, 0x18 ;  /* 0x0000000405047291 */ /* 0x001fcc000f8ec0ff */
[----:B------:R-:W-:-:S05]  /*0120*/  LEA R7, R8, UR4, 0x3 ;  /* 0x0000000408077c11 */ /* 0x000fca000f8e18ff */
[----:B--2---:R0:W-:Y:S01]  /*0130*/  STS.64 [R7], R2 ;  /* 0x0000000207007388 */ /* 0x0041e20000000a00 */
[----:B------:R-:W-:Y:S06]  /*0140*/  BAR.SYNC.DEFER_BLOCKING 0x0 ;  /* 0x0000000000007b1d */ /* 0x000fec0000010000 */
[----:B------:R-:W-:Y:S05]  /*0150*/  @!P1 BRA `(.L_x_43) ;  /* 0x00000000002c9947 */ /* 0x000fea0003800000 */
.L_x_44:
[----:B------:R-:W-:-:S04]  /*0160*/  SHF.R.U32.HI R10, RZ, 0x1, R0 ;  /* 0x00000001ff0a7819 */ /* 0x000fc80000011600 */
[----:B------:R-:W-:-:S13]  /*0170*/  ISETP.GE.U32.AND P1, PT, R8, R10, PT ;  /* 0x0000000a0800720c */ /* 0x000fda0003f26070 */
[----:B------:R-:W-:Y:S01]  /*0180*/  @!P1 IMAD R6, R10, 0x8, R7 ;  /* 0x000000080a069824 */ /* 0x000fe200078e0207 */
[----:B------:R-:W-:Y:S04]  /*0190*/  @!P1 LDS.64 R4, [R7] ;  /* 0x0000000007049984 */ /* 0x000fe80000000a00 */
[----:B0-----:R-:W0:Y:S02]  /*01a0*/  @!P1 LDS.64 R2, [R6] ;  /* 0x0000000006029984 */ /* 0x001e240000000a00 */
[----:B0-----:R-:W-:-:S07]  /*01b0*/  @!P1 DADD R2, R2, R4 ;  /* 0x0000000002029229 */ /* 0x001fce0000000004 */
[----:B------:R1:W-:Y:S01]  /*01c0*/  @!P1 STS.64 [R7], R2 ;  /* 0x0000000207009388 */ /* 0x0003e20000000a00 */
[----:B------:R-:W-:Y:S01]  /*01d0*/  BAR.SYNC.DEFER_BLOCKING 0x0 ;  /* 0x0000000000007b1d */ /* 0x000fe20000010000 */
[----:B------:R-:W-:Y:S01]  /*01e0*/  ISETP.GT.U32.AND P1, PT, R0, 0x3, PT ;  /* 0x000000030000780c */ /* 0x000fe20003f24070 */
[----:B------:R-:W-:-:S12]  /*01f0*/  IMAD.MOV.U32 R0, RZ, RZ, R10 ;  /* 0x000000ffff007224 */ /* 0x000fd800078e000a */
[----:B-1----:R-:W-:Y:S05]  /*0200*/  @P1 BRA `(.L_x_44) ;  /* 0xfffffffc00d41947 */ /* 0x002fea000383ffff */
.L_x_43:
[----:B------:R-:W-:Y:S05]  /*0210*/  @P0 EXIT ;  /* 0x000000000000094d */ /* 0x000fea0003800000 */
[----:B------:R-:W1:Y:S01]  /*0220*/  S2UR UR5, SR_CgaCtaId ;  /* 0x00000000000579c3 */ /* 0x000e620000008800 */
[----:B------:R-:W-:-:S07]  /*0230*/  UMOV UR4, 0x400 ;  /* 0x0000040000047882 */ /* 0x000fce0000000000 */
[----:B------:R-:W2:Y:S01]  /*0240*/  LDC.64 R4, c[0x0][0x388] ;  /* 0x0000e200ff047b82 */ /* 0x000ea20000000a00 */
[----:B-1----:R-:W-:Y:S01]  /*0250*/  ULEA UR4, UR5, UR4, 0x18 ;  /* 0x0000000405047291 */ /* 0x002fe2000f8ec0ff */
[----:B--2---:R-:W-:-:S08]  /*0260*/  IMAD.WIDE.U32 R4, R9, 0x8, R4 ;  /* 0x0000000809047825 */ /* 0x004fd000078e0004 */
[----:B0-----:R-:W0:Y:S04]  /*0270*/  LDS.64 R2, [UR4] ;  /* 0x00000004ff027984 */ /* 0x001e280008000a00 */
[----:B0-----:R-:W-:Y:S01]  /*0280*/  STG.E.64 desc[UR6][R4.64], R2 ;  /* 0x0000000204007986 */ /* 0x001fe2000c101b06 */
[----:B------:R-:W-:Y:S05]  /*0290*/  EXIT ;  /* 0x000000000000794d */ /* 0x000fea0003800000 */
.L_x_45:
        /* <DEDUP_REMOVED lines=14> */
.L_x_57:


//--------------------- .text._Z17kmeans_pp_init_p1PdPK5PointS2_iii --------------------------
	.section	.text._Z17kmeans_pp_init_p1PdPK5PointS2_iii,"ax",@progbits
	.align	128
        .global         _Z17kmeans_pp_init_p1PdPK5PointS2_iii
        .type           _Z17kmeans_pp_init_p1PdPK5PointS2_iii,@function
        .size           _Z17kmeans_pp_init_p1PdPK5PointS2_iii,(.L_x_58 - _Z17kmeans_pp_init_p1PdPK5PointS2_iii)
        .other          _Z17kmeans_pp_init_p1PdPK5PointS2_iii,@"STO_CUDA_ENTRY STV_DEFAULT"
_Z17kmeans_pp_init_p1PdPK5PointS2_iii:
.text._Z17kmeans_pp_init_p1PdPK5PointS2_iii:
[----:B------:R-:W-:Y:S01]  /*0000*/  LDC R1, c[0x0][0x37c] ;  /* 0x0000df00ff017b82 */ /* 0x000fe20000000800 */
[----:B------:R-:W0:Y:S07]  /*0010*/  S2R R3, SR_TID.X ;  /* 0x0000000000037919 */ /* 0x000e2e0000002100 */
[----:B------:R-:W0:Y:S01]  /*0020*/  S2UR UR4, SR_CTAID.X ;  /* 0x00000000000479c3 */ /* 0x000e220000002500 */
[----:B------:R-:W1:Y:S01]  /*0030*/  LDCU.64 UR6, c[0x0][0x398] ;  /* 0x00007300ff0677ac */ /* 0x000e620008000a00 */
[----:B------:R-:W2:Y:S06]  /*0040*/  S2R R5, SR_TID.Y ;  /* 0x0000000000057919 */ /* 0x000eac0000002200 */
[----:B------:R-:W0:Y:S08]  /*0050*/  LDC R0, c[0x0][0x360] ;  /* 0x0000d800ff007b82 */ /* 0x000e300000000800 */
[----:B------:R-:W2:Y:S08]  /*0060*/  S2UR UR5, SR_CTAID.Y ;  /* 0x00000000000579c3 */ /* 0x000eb00000002600 */
[----:B------:R-:W2:Y:S01]  /*0070*/  LDC R2, c[0x0][0x364] ;  /* 0x0000d900ff027b82 */ /* 0x000ea20000000800 */
[----:B0-----:R-:W-:-:S02]  /*0080*/  IMAD R0, R0, UR4, R3 ;  /* 0x0000000400007c24 */ /* 0x001fc4000f8e0203 */
[----:B--2---:R-:W-:-:S04]  /*0090*/  IMAD R3, R2, UR5, R5 ;  /* 0x0000000502037c24 */ /* 0x004fc8000f8e0205 */
[----:B-1----:R-:W-:-:S05]  /*00a0*/  IMAD R0, R3, UR7, R0 ;  /* 0x0000000703007c24 */ /* 0x002fca000f8e0200 */
[----:B------:R-:W-:-:S13]  /*00b0*/  ISETP.GE.AND P0, PT, R0, UR6, PT ;  /* 0x0000000600007c0c */ /* 0x000fda000bf06270 */
[----:B------:R-:W-:Y:S05]  /*00c0*/  @P0 EXIT ;  /* 0x000000000000094d */ /* 0x000fea0003800000 */
[----:B------:R-:W0:Y:S01]  /*00d0*/  LDCU UR6, c[0x0][0x3a0] ;  /* 0x00007400ff0677ac */ /* 0x000e220008000800 */
[----:B------:R-:W-:Y:S01]  /*00e0*/  HFMA2 R16, -RZ, RZ, 2, 0 ;  /* 0x40000000ff107431 */ /* 0x000fe200000001ff */
[----:B------:R-:W-:Y:S01]  /*00f0*/  MOV R17, 0x46293e59 ;  /* 0x46293e5900117802 */ /* 0x000fe20000000f00 */
[----:B------:R-:W1:Y:S01]  /*0100*/  LDCU.64 UR10, c[0x0][0x358] ;  /* 0x00006b00ff0a77ac */ /* 0x000e620008000a00 */
[----:B0-----:R-:W-:-:S09]  /*0110*/  UISETP.GE.AND UP0, UPT, UR6, 0x1, UPT ;  /* 0x000000010600788c */ /* 0x001fd2000bf06270 */
[----:B-1----:R-:W-:Y:S05]  /*0120*/  BRA.U !UP0, `(.L_x_46) ;  /* 0x0000000d08c47547 */ /* 0x002fea000b800000 */
[----:B------:R-:W0:Y:S02]  /*0130*/  LDC.64 R6, c[0x0][0x388] ;  /* 0x0000e200ff067b82 */ /* 0x000e240000000a00 */
[----:B0-----:R-:W-:-:S05]  /*0140*/  IMAD.WIDE R6, R0, 0xc, R6 ;  /* 0x0000000c00067825 */ /* 0x001fca00078e0206 */
[----:B------:R0:W5:Y:S04]  /*0150*/  LDG.E R2, desc[UR10][R6.64] ;  /* 0x0000000a06027981 */ /* 0x000168000c1e1900 */
[----:B------:R0:W5:Y:S04]  /*0160*/  LDG.E R3, desc[UR10][R6.64+0x4] ;  /* 0x0000040a06037981 */ /* 0x000168000c1e1900 */
[----:B------:R0:W5:Y:S01]  /*0170*/  LDG.E R4, desc[UR10][R6.64+0x8] ;  /* 0x0000080a06047981 */ /* 0x000162000c1e1900 */
[----:B------:R-:W-:Y:S01]  /*0180*/  UISETP.GE.U32.AND UP1, UPT, UR6, 0x8, UPT ;  /* 0x000000080600788c */ /* 0x000fe2000bf26070 */
[----:B------:R-:W-:Y:S01]  /*0190*/  MOV R5, RZ ;  /* 0x000000ff00057202 */ /* 0x000fe20000000f00 */
[----:B------:R-:W-:Y:S01]  /*01a0*/  ULOP3.LUT UR7, UR6, 0x7, URZ, 0xc0, !UPT ;  /* 0x0000000706077892 */ /* 0x000fe2000f8ec0ff */
[----:B------:R-:W-:-:S02]  /*01b0*/  MOV R16, 0x40000000 ;  /* 0x4000000000107802 */ /* 0x000fc40000000f00 */
[----:B------:R-:W-:Y:S01]  /*01c0*/  MOV R17, 0x46293e59 ;  /* 0x46293e5900117802 */ /* 0x000fe20000000f00 */
[----:B------:R-:W-:-:S03]  /*01d0*/  UISETP.NE.AND UP0, UPT, UR7, URZ, UPT ;  /* 0x000000ff0700728c */ /* 0x000fc6000bf05270 */
[----:B0-----:R-:W-:Y:S08]  /*01e0*/  BRA.U !UP1, `(.L_x_47) ;  /* 0x0000000509dc7547 */ /* 0x001ff0000b800000 */
[----:B------:R-:W0:Y:S01]  /*01f0*/  LDCU.64 UR4, c[0x0][0x390] ;  /* 0x00007200ff0477ac */ /* 0x000e220008000a00 */
[----:B------:R-:W-:Y:S01]  /*0200*/  HFMA2 R16, -RZ, RZ, 2, 0 ;  /* 0x40000000ff107431 */ /* 0x000fe200000001ff */
[----:B------:R-:W-:Y:S01]  /*0210*/  MOV R17, 0x46293e59 ;  /* 0x46293e5900117802 */ /* 0x000fe20000000f00 */
[----:B------:R-:W-:-:S04]  /*0220*/  ULOP3.LUT UR8, UR6, 0x7ffffff8, URZ, 0xc0, !UPT ;  /* 0x7ffffff806087892 */ /* 0x000fc8000f8ec0ff */
[----:B------:R-:W-:Y:S02]  /*0230*/  UIADD3 UR9, UPT, UPT, -UR8, URZ, URZ ;  /* 0x000000ff08097290 */ /* 0x000fe4000fffe1ff */
[----:B------:R-:W-:Y:S01]  /*0240*/  MOV R5, UR8 ;  /* 0x0000000800057c02 */ /* 0x000fe20008000f00 */
[----:B0-----:R-:W-:-:S04]  /*0250*/  UIADD3 UR4, UP1, UPT, UR4, 0x30, URZ ;  /* 0x0000003004047890 */ /* 0x001fc8000ff3e0ff */
[----:B------:R-:W-:Y:S02]  /*0260*/  UIADD3.X UR5, UPT, UPT, URZ, UR5, URZ, UP1, !UPT ;  /* 0x00000005ff057290 */ /* 0x000fe40008ffe4ff */
[----:B------:R-:W-:-:S04]  /*0270*/  MOV R14, UR4 ;  /* 0x00000004000e7c02 */ /* 0x000fc80008000f00 */
[----:B------:R-:W-:-:S07]  /*0280*/  MOV R15, UR5 ;  /* 0x00000005000f7c02 */ /* 0x000fce0008000f00 */
.L_x_48:
[----:B------:R-:W2:Y:S04]  /*0290*/  LDG.E R6, desc[UR10][R14.64+-0x2c] ;  /* 0xffffd40a0e067981 */ /* 0x000ea8000c1e1900 */
[----:B------:R-:W3:Y:S04]  /*02a0*/  LDG.E R9, desc[UR10][R14.64+-0x30] ;  /* 0xffffd00a0e097981 */ /* 0x000ee8000c1e1900 */
[----:B------:R-:W4:Y:S04]  /*02b0*/  LDG.E R11, desc[UR10][R14.64+-0x28] ;  /* 0xffffd80a0e0b7981 */ /* 0x000f28000c1e1900 */
        /* <DEDUP_REMOVED lines=11> */
[----:B------:R-:W4:Y:S01]  /*0370*/  LDG.E R29, desc[UR10][R14.64+0x18] ;  /* 0x0000180a0e1d7981 */ /* 0x000f22000c1e1900 */
[----:B--2--5:R-:W-:Y:S01]  /*0380*/  FADD R6, R3, -R6 ;  /* 0x8000000603067221 */ /* 0x024fe20000000000 */
[----:B---3--:R-:W-:-:S03]  /*0390*/  FADD R9, R2, -R9 ;  /* 0x8000000902097221 */ /* 0x008fc60000000000 */
[----:B------:R-:W-:-:S04]  /*03a0*/  FMUL R6, R6, R6 ;  /* 0x0000000606067220 */ /* 0x000fc80000400000 */
[----:B------:R-:W-:Y:S02]  /*03b0*/  FFMA R6, R9, R9, R6 ;  /* 0x0000000909067223 */ /* 0x000fe40000000006 */
[----:B------:R-:W2:Y:S01]  /*03c0*/  LDG.E R9, desc[UR10][R14.64+-0x4] ;  /* 0xfffffc0a0e097981 */ /* 0x000ea2000c1e1900 */
[----:B----4-:R-:W-:Y:S01]  /*03d0*/  FADD R11, R4, -R11 ;  /* 0x8000000b040b7221 */ /* 0x010fe20000000000 */
[----:B------:R-:W-:-:S03]  /*03e0*/  FADD R20, R3, -R8 ;  /* 0x8000000803147221 */ /* 0x000fc60000000000 */
[----:B------:R-:W-:Y:S02]  /*03f0*/  FFMA R18, R11, R11, R6 ;  /* 0x0000000b0b127223 */ /* 0x000fe40000000006 */
[----:B------:R-:W3:Y:S01]  /*0400*/  LDG.E R6, desc[UR10][R14.64+0x4] ;  /* 0x0000040a0e067981 */ /* 0x000ee2000c1e1900 */
[----:B------:R-:W-:Y:S01]  /*0410*/  FADD R8, R2, -R19 ;  /* 0x8000001302087221 */ /* 0x000fe20000000000 */
[----:B------:R-:W-:Y:S02]  /*0420*/  FMUL R21, R20, R20 ;  /* 0x0000001414157220 */ /* 0x000fe40000400000 */
[----:B------:R-:W4:Y:S01]  /*0430*/  LDG.E R11, desc[UR10][R14.64] ;  /* 0x0000000a0e0b7981 */ /* 0x000f22000c1e1900 */
[----:B------:R-:W0:Y:S01]  /*0440*/  F2F.F64.F32 R18, R18 ;  /* 0x0000001200127310 */ /* 0x000e220000201800 */
[----:B------:R-:W-:Y:S01]  /*0450*/  FFMA R21, R8, R8, R21 ;  /* 0x0000000808157223 */ /* 0x000fe20000000015 */
[----:B------:R-:W-:Y:S02]  /*0460*/  FADD R8, R4, -R13 ;  /* 0x8000000d04087221 */ /* 0x000fe40000000000 */
[----:B------:R-:W4:Y:S02]  /*0470*/  LDG.E R13, desc[UR10][R14.64+0x8] ;  /* 0x0000080a0e0d7981 */ /* 0x000f24000c1e1900 */
[----:B------:R-:W-:-:S02]  /*0480*/  FFMA R21, R8, R8, R21 ;  /* 0x0000000808157223 */ /* 0x000fc40000000015 */
[----:B------:R-:W4:Y:S04]  /*0490*/  LDG.E R8, desc[UR10][R14.64+0x10] ;  /* 0x0000100a0e087981 */ /* 0x000f28000c1e1900 */
[----:B------:R-:W1:Y:S01]  /*04a0*/  F2F.F64.F32 R20, R21 ;  /* 0x0000001500147310 */ /* 0x000e620000201800 */
[----:B0-----:R-:W-:-:S06]  /*04b0*/  DSETP.GT.AND P0, PT, R16, R18, PT ;  /* 0x000000121000722a */ /* 0x001fcc0003f04000 */
[----:B------:R-:W-:Y:S02]  /*04c0*/  FSEL R16, R18, R16, P0 ;  /* 0x0000001012107208 */ /* 0x000fe40000000000 */
[----:B------:R-:W-:-:S06]  /*04d0*/  FSEL R17, R19, R17, P0 ;  /* 0x0000001113117208 */ /* 0x000fcc0000000000 */
[----:B-1----:R-:W-:Y:S01]  /*04e0*/  DSETP.GT.AND P0, PT, R16, R20, PT ;  /* 0x000000141000722a */ /* 0x002fe20003f04000 */
[----:B------:R-:W-:Y:S01]  /*04f0*/  FADD R18, R3, -R12 ;  /* 0x8000000c03127221 */ /* 0x000fe20000000000 */
[----:B------:R-:W-:Y:S01]  /*0500*/  FADD R25, R2, -R25 ;  /* 0x8000001902197221 */ /* 0x000fe20000000000 */
[----:B------:R-:W4:Y:S03]  /*0510*/  LDG.E R12, desc[UR10][R14.64+0x24] ;  /* 0x0000240a0e0c7981 */ /* 0x000f26000c1e1900 */
[----:B------:R-:W-:Y:S02]  /*0520*/  FSEL R17, R21, R17, P0 ;  /* 0x0000001115117208 */ /* 0x000fe40000000000 */
[----:B------:R-:W4:Y:S01]  /*0530*/  LDG.E R21, desc[UR10][R14.64+0x20] ;  /* 0x0000200a0e157981 */ /* 0x000f22000c1e1900 */
[----:B------:R-:W-:-:S03]  /*0540*/  FSEL R16, R20, R16, P0 ;  /* 0x0000001014107208 */ /* 0x000fc60000000000 */
[----:B------:R-:W4:Y:S01]  /*0550*/  LDG.E R20, desc[UR10][R14.64+0x28] ;  /* 0x0000280a0e147981 */ /* 0x000f22000c1e1900 */
[----:B------:R-:W-:-:S04]  /*0560*/  FMUL R18, R18, R18 ;  /* 0x0000001212127220 */ /* 0x000fc80000400000 */
[----:B------:R-:W-:Y:S02]  /*0570*/  FFMA R18, R25, R25, R18 ;  /* 0x0000001919127223 */ /* 0x000fe40000000012 */
[----:B------:R0:W4:Y:S01]  /*0580*/  LDG.E R25, desc[UR10][R14.64+0x2c] ;  /* 0x00002c0a0e197981 */ /* 0x000122000c1e1900 */
[----:B------:R-:W-:Y:S01]  /*0590*/  FADD R27, R4, -R27 ;  /* 0x8000001b041b7221 */ /* 0x000fe20000000000 */
[----:B------:R-:W-:-:S03]  /*05a0*/  FADD R10, R3, -R10 ;  /* 0x8000000a030a7221 */ /* 0x000fc60000000000 */
[----:B------:R-:W-:Y:S01]  /*05b0*/  FFMA R18, R27, R27, R18 ;  /* 0x0000001b1b127223 */ /* 0x000fe20000000012 */
[----:B------:R-:W-:Y:S01]  /*05c0*/  FADD R7, R2, -R7 ;  /* 0x8000000702077221 */ /* 0x000fe20000000000 */
[----:B------:R-:W-:-:S04]  /*05d0*/  FMUL R10, R10, R10 ;  /* 0x0000000a0a0a7220 */ /* 0x000fc80000400000 */
[----:B------:R-:W1:Y:S01]  /*05e0*/  F2F.F64.F32 R18, R18 ;  /* 0x0000001200127310 */ /* 0x000e620000201800 */
[----:B------:R-:W-:Y:S01]  /*05f0*/  FFMA R10, R7, R7, R10 ;  /* 0x00000007070a7223 */ /* 0x000fe2000000000a */
[----:B------:R-:W-:Y:S01]  /*0600*/  FADD R23, R2, -R23 ;  /* 0x8000001702177221 */ /* 0x000fe20000000000 */
[----:B-1----:R-:W-:Y:S01]  /*0610*/  DSETP.GT.AND P0, PT, R16, R18, PT ;  /* 0x000000121000722a */ /* 0x002fe20003f04000 */
[----:B------:R-:W-:Y:S01]  /*0620*/  FADD R24, R4, -R24 ;  /* 0x8000001804187221 */ /* 0x000fe20000000000 */
[----:B------:R-:W-:Y:S01]  /*0630*/  FADD R22, R3, -R22 ;  /* 0x8000001603167221 */ /* 0x000fe20000000000 */
[----:B------:R-:W-:-:S03]  /*0640*/  FADD R29, R2, -R29 ;  /* 0x8000001d021d7221 */ /* 0x000fc60000000000 */
[----:B------:R-:W-:-:S04]  /*0650*/  FMUL R22, R22, R22 ;  /* 0x0000001616167220 */ /* 0x000fc80000400000 */
[----:B------:R-:W-:Y:S01]  /*0660*/  FFMA R22, R29, R29, R22 ;  /* 0x0000001d1d167223 */ /* 0x000fe20000000016 */
[----:B------:R-:W-:-:S04]  /*0670*/  UIADD3 UR9, UPT, UPT, UR9, 0x8, URZ ;  /* 0x0000000809097890 */ /* 0x000fc8000fffe0ff */
[----:B------:R-:W-:Y:S01]  /*0680*/  UISETP.NE.AND UP1, UPT, UR9, URZ, UPT ;  /* 0x000000ff0900728c */ /* 0x000fe2000bf25270 */
[----:B0-----:R-:W-:-:S04]  /*0690*/  IADD3 R14, P1, PT, R14, 0x60, RZ ;  /* 0x000000600e0e7810 */ /* 0x001fc80007f3e0ff */
[----:B------:R-:W-:Y:S01]  /*06a0*/  IADD3.X R15, PT, PT, RZ, R15, RZ, P1, !PT ;  /* 0x0000000fff0f7210 */ /* 0x000fe20000ffe4ff */
[----:B--2---:R-:W-:-:S04]  /*06b0*/  FADD R9, R4, -R9 ;  /* 0x8000000904097221 */ /* 0x004fc80000000000 */
[----:B------:R-:W-:Y:S01]  /*06c0*/  FFMA R7, R9, R9, R10 ;  /* 0x0000000909077223 */ /* 0x000fe2000000000a */
[----:B---3--:R-:W-:-:S05]  /*06d0*/  FADD R9, R3, -R6 ;  /* 0x8000000603097221 */ /* 0x008fca0000000000 */
[----:B------:R-:W0:Y:S01]  /*06e0*/  F2F.F64.F32 R6, R7 ;  /* 0x0000000700067310 */ /* 0x000e220000201800 */
[----:B----4-:R-:W-:Y:S01]  /*06f0*/  FADD R11, R2, -R11 ;  /* 0x8000000b020b7221 */ /* 0x010fe20000000000 */
[----:B------:R-:W-:-:S04]  /*0700*/  FMUL R10, R9, R9 ;  /* 0x00000009090a7220 */ /* 0x000fc80000400000 */
[----:B------:R-:W-:Y:S01]  /*0710*/  FFMA R26, R11, R11, R10 ;  /* 0x0000000b0b1a7223 */ /* 0x000fe2000000000a */
[----:B------:R-:W-:Y:S01]  /*0720*/  FADD R13, R4, -R13 ;  /* 0x8000000d040d7221 */ /* 0x000fe20000000000 */
[----:B------:R-:W-:Y:S02]  /*0730*/  FSEL R10, R18, R16, P0 ;  /* 0x00000010120a7208 */ /* 0x000fe40000000000 */
[----:B------:R-:W-:Y:S01]  /*0740*/  FSEL R11, R19, R17, P0 ;  /* 0x00000011130b7208 */ /* 0x000fe20000000000 */
[----:B------:R-:W-:Y:S01]  /*0750*/  FFMA R9, R13, R13, R26 ;  /* 0x0000000d0d097223 */ /* 0x000fe2000000001a */
[----:B------:R-:W-:-:S04]  /*0760*/  FADD R13, R3, -R8 ;  /* 0x80000008030d7221 */ /* 0x000fc80000000000 */
[----:B------:R-:W-:Y:S01]  /*0770*/  FMUL R16, R13, R13 ;  /* 0x0000000d0d107220 */ /* 0x000fe20000400000 */
[----:B0-----:R-:W-:Y:S01]  /*0780*/  DSETP.GT.AND P0, PT, R10, R6, PT ;  /* 0x000000060a00722a */ /* 0x001fe20003f04000 */
[----:B------:R-:W0:Y:S02]  /*0790*/  F2F.F64.F32 R8, R9 ;  /* 0x0000000900087310 */ /* 0x000e240000201800 */
[----:B------:R-:W-:-:S03]  /*07a0*/  FFMA R23, R23, R23, R16 ;  /* 0x0000001717177223 */ /* 0x000fc60000000010 */
[----:B------:R-:W-:Y:S01]  /*07b0*/  FSEL R6, R6, R10, P0 ;  /* 0x0000000a06067208 */ /* 0x000fe20000000000 */
[----:B------:R-:W-:Y:S01]  /*07c0*/  FFMA R10, R24, R24, R23 ;  /* 0x00000018180a7223 */ /* 0x000fe20000000017 */
[----:B------:R-:W-:-:S05]  /*07d0*/  FSEL R7, R7, R11, P0 ;  /* 0x0000000b07077208 */ /* 0x000fca0000000000 */
[----:B------:R-:W1:Y:S01]  /*07e0*/  F2F.F64.F32 R10, R10 ;  /* 0x0000000a000a7310 */ /* 0x000e620000201800 */
[----:B0-----:R-:W-:Y:S01]  /*07f0*/  DSETP.GT.AND P0, PT, R6, R8, PT ;  /* 0x000000080600722a */ /* 0x001fe20003f04000 */
[----:B------:R-:W-:-:S05]  /*0800*/  FADD R21, R4, -R21 ;  /* 0x8000001504157221 */ /* 0x000fca0000000000 */
[----:B------:R-:W-:Y:S02]  /*0810*/  FSEL R6, R8, R6, P0 ;  /* 0x0000000608067208 */ /* 0x000fe40000000000 */
[----:B------:R-:W-:Y:S01]  /*0820*/  FSEL R7, R9, R7, P0 ;  /* 0x0000000709077208 */ /* 0x000fe20000000000 */
[----:B------:R-:W-:Y:S01]  /*0830*/  FADD R20, R3, -R20 ;  /* 0x8000001403147221 */ /* 0x000fe20000000000 */
[----:B------:R-:W-:Y:S01]  /*0840*/  FFMA R22, R21, R21, R22 ;  /* 0x0000001515167223 */ /* 0x000fe20000000016 */
[----:B------:R-:W-:Y:S02]  /*0850*/  FADD R12, R2, -R12 ;  /* 0x8000000c020c7221 */ /* 0x000fe40000000000 */
[----:B------:R-:W-:Y:S01]  /*0860*/  FMUL R13, R20, R20 ;  /* 0x00000014140d7220 */ /* 0x000fe20000400000 */
[----:B-1----:R-:W-:Y:S01]  /*0870*/  DSETP.GT.AND P0, PT, R6, R10, PT ;  /* 0x0000000a0600722a */ /* 0x002fe20003f04000 */
[----:B------:R-:W0:Y:S01]  /*0880*/  F2F.F64.F32 R8, R22 ;  /* 0x0000001600087310 */ /* 0x000e220000201800 */
[----:B------:R-:W-:Y:S01]  /*0890*/  FADD R25, R4, -R25 ;  /* 0x8000001904197221 */ /* 0x000fe20000000000 */
[----:B------:R-:W-:-:S03]  /*08a0*/  FFMA R12, R12, R12, R13 ;  /* 0x0000000c0c0c7223 */ /* 0x000fc6000000000d */
[----:B------:R-:W-:Y:S01]  /*08b0*/  FSEL R10, R10, R6, P0 ;  /* 0x000000060a0a7208 */ /* 0x000fe20000000000 */
[----:B------:R-:W-:Y:S01]  /*08c0*/  FFMA R6, R25, R25, R12 ;  /* 0x0000001919067223 */ /* 0x000fe2000000000c */
[----:B------:R-:W-:-:S05]  /*08d0*/  FSEL R11, R11, R7, P0 ;  /* 0x000000070b0b7208 */ /* 0x000fca0000000000 */
[----:B------:R-:W1:Y:S01]  /*08e0*/  F2F.F64.F32 R6, R6 ;  /* 0x0000000600067310 */ /* 0x000e620000201800 */
[----:B0-----:R-:W-:-:S06]  /*08f0*/  DSETP.GT.AND P0, PT, R10, R8, PT ;  /* 0x000000080a00722a */ /* 0x001fcc0003f04000 */
[----:B------:R-:W-:Y:S02]  /*0900*/  FSEL R8, R8, R10, P0 ;  /* 0x0000000a08087208 */ /* 0x000fe40000000000 */
[----:B------:R-:W-:-:S06]  /*0910*/  FSEL R9, R9, R11, P0 ;  /* 0x0000000b09097208 */ /* 0x000fcc0000000000 */
[----:B-1----:R-:W-:-:S06]  /*0920*/  DSETP.GT.AND P0, PT, R8, R6, PT ;  /* 0x000000060800722a */ /* 0x002fcc0003f04000 */
[----:B------:R-:W-:Y:S02]  /*0930*/  FSEL R16, R6, R8, P0 ;  /* 0x0000000806107208 */ /* 0x000fe40000000000 */
[----:B------:R-:W-:Y:S01]  /*0940*/  FSEL R17, R7, R9, P0 ;  /* 0x0000000907117208 */ /* 0x000fe20000000000 */
[----:B------:R-:W-:Y:S06]  /*0950*/  BRA.U UP1, `(.L_x_48) ;  /* 0xfffffff9014c7547 */ /* 0x000fec000b83ffff */
.L_x_47:
[----:B------:R-:W-:Y:S05]  /*0960*/  BRA.U !UP0, `(.L_x_46) ;  /* 0x0000000508b47547 */ /* 0x000fea000b800000 */
[----:B------:R-:W-:Y:S02]  /*0970*/  UISETP.GE.U32.AND UP0, UPT, UR7, 0x4, UPT ;  /* 0x000000040700788c */ /* 0x000fe4000bf06070 */
[----:B------:R-:W-:-:S04]  /*0980*/  ULOP3.LUT UR5, UR6, 0x3, URZ, 0xc0, !UPT ;  /* 0x0000000306057892 */ /* 0x000fc8000f8ec0ff */
[----:B------:R-:W-:-:S03]  /*0990*/  UISETP.NE.AND UP1, UPT, UR5, URZ, UPT ;  /* 0x000000ff0500728c */ /* 0x000fc6000bf25270 */
[----:B------:R-:W-:Y:S08]  /*09a0*/  BRA.U !UP0, `(.L_x_49) ;  /* 0x0000000108dc7547 */ /* 0x000ff0000b800000 */
[----:B------:R-:W0:Y:S02]  /*09b0*/  LDC.64 R8, c[0x0][0x390] ;  /* 0x0000e400ff087b82 */ /* 0x000e240000000a00 */
[----:B0-----:R-:W-:-:S05]  /*09c0*/  IMAD.WIDE.U32 R8, R5, 0xc, R8 ;  /* 0x0000000c05087825 */ /* 0x001fca00078e0008 */
        /* <DEDUP_REMOVED lines=11> */
[----:B------:R0:W4:Y:S01]  /*0a80*/  LDG.E R13, desc[UR10][R8.64+0x2c] ;  /* 0x00002c0a080d7981 */ /* 0x000122000c1e1900 */
[----:B------:R-:W-:Y:S01]  /*0a90*/  IADD3 R5, PT, PT, R5, 0x4, RZ ;  /* 0x0000000405057810 */ /* 0x000fe20007ffe0ff */
[----:B--2--5:R-:W-:Y:S01]  /*0aa0*/  FADD R6, R3, -R6 ;  /* 0x8000000603067221 */ /* 0x024fe20000000000 */
[----:B---3--:R-:W-:-:S03]  /*0ab0*/  FADD R7, R2, -R7 ;  /* 0x8000000702077221 */ /* 0x008fc60000000000 */
[----:B------:R-:W-:Y:S01]  /*0ac0*/  FMUL R6, R6, R6 ;  /* 0x0000000606067220 */ /* 0x000fe20000400000 */
[----:B----4-:R-:W-:-:S03]  /*0ad0*/  FADD R23, R4, -R23 ;  /* 0x8000001704177221 */ /* 0x010fc60000000000 */
[----:B------:R-:W-:Y:S01]  /*0ae0*/  FFMA R6, R7, R7, R6 ;  /* 0x0000000707067223 */ /* 0x000fe20000000006 */
[----:B------:R-:W-:-:S03]  /*0af0*/  FADD R14, R3, -R14 ;  /* 0x8000000e030e7221 */ /* 0x000fc60000000000 */
[----:B------:R-:W-:Y:S01]  /*0b00*/  FFMA R6, R23, R23, R6 ;  /* 0x0000001717067223 */ /* 0x000fe20000000006 */
[----:B------:R-:W-:Y:S01]  /*0b10*/  FADD R25, R2, -R25 ;  /* 0x8000001902197221 */ /* 0x000fe20000000000 */
[----:B------:R-:W-:-:S04]  /*0b20*/  FMUL R14, R14, R14 ;  /* 0x0000000e0e0e7220 */ /* 0x000fc80000400000 */
[----:B------:R-:W1:Y:S01]  /*0b30*/  F2F.F64.F32 R6, R6 ;  /* 0x0000000600067310 */ /* 0x000e620000201800 */
[----:B------:R-:W-:Y:S01]  /*0b40*/  FADD R21, R4, -R21 ;  /* 0x8000001504157221 */ /* 0x000fe20000000000 */
[----:B------:R-:W-:Y:S01]  /*0b50*/  FFMA R14, R25, R25, R14 ;  /* 0x00000019190e7223 */ /* 0x000fe2000000000e */
[----:B------:R-:W-:-:S03]  /*0b60*/  FADD R12, R3, -R12 ;  /* 0x8000000c030c7221 */ /* 0x000fc60000000000 */
[----:B0-----:R-:W-:Y:S01]  /*0b70*/  FFMA R8, R21, R21, R14 ;  /* 0x0000001515087223 */ /* 0x001fe2000000000e */
[----:B------:R-:W-:Y:S01]  /*0b80*/  FADD R19, R2, -R19 ;  /* 0x8000001302137221 */ /* 0x000fe20000000000 */
[----:B------:R-:W-:-:S04]  /*0b90*/  FMUL R12, R12, R12 ;  /* 0x0000000c0c0c7220 */ /* 0x000fc80000400000 */
[----:B------:R-:W0:Y:S01]  /*0ba0*/  F2F.F64.F32 R8, R8 ;  /* 0x0000000800087310 */ /* 0x000e220000201800 */
[----:B------:R-:W-:Y:S01]  /*0bb0*/  FADD R15, R4, -R15 ;  /* 0x8000000f040f7221 */ /* 0x000fe20000000000 */
[----:B------:R-:W-:Y:S01]  /*0bc0*/  FFMA R12, R19, R19, R12 ;  /* 0x00000013130c7223 */ /* 0x000fe2000000000c */
[----:B-1----:R-:W-:Y:S01]  /*0bd0*/  DSETP.GT.AND P0, PT, R16, R6, PT ;  /* 0x000000061000722a */ /* 0x002fe20003f04000 */
[----:B------:R-:W-:Y:S02]  /*0be0*/  FADD R14, R3, -R10 ;  /* 0x8000000a030e7221 */ /* 0x000fe40000000000 */
[----:B------:R-:W-:-:S03]  /*0bf0*/  FFMA R10, R15, R15, R12 ;  /* 0x0000000f0f0a7223 */ /* 0x000fc6000000000c */
[----:B------:R-:W-:Y:S01]  /*0c00*/  FSEL R6, R6, R16, P0 ;  /* 0x0000001006067208 */ /* 0x000fe20000000000 */
[----:B------:R-:W-:Y:S01]  /*0c10*/  FADD R12, R2, -R11 ;  /* 0x8000000b020c7221 */ /* 0x000fe20000000000 */
[----:B------:R-:W-:Y:S01]  /*0c20*/  FSEL R7, R7, R17, P0 ;  /* 0x0000001107077208 */ /* 0x000fe20000000000 */
[----:B------:R-:W-:Y:S01]  /*0c30*/  FMUL R15, R14, R14 ;  /* 0x0000000e0e0f7220 */ /* 0x000fe20000400000 */
[----:B------:R-:W1:Y:S01]  /*0c40*/  F2F.F64.F32 R10, R10 ;  /* 0x0000000a000a7310 */ /* 0x000e620000201800 */
[----:B------:R-:W-:Y:S02]  /*0c50*/  FADD R13, R4, -R13 ;  /* 0x8000000d040d7221 */ /* 0x000fe40000000000 */
[----:B------:R-:W-:Y:S01]  /*0c60*/  FFMA R12, R12, R12, R15 ;  /* 0x0000000c0c0c7223 */ /* 0x000fe2000000000f */
[----:B0-----:R-:W-:-:S06]  /*0c70*/  DSETP.GT.AND P0, PT, R6, R8, PT ;  /* 0x000000080600722a */ /* 0x001fcc0003f04000 */
[----:B------:R-:W-:Y:S01]  /*0c80*/  FSEL R8, R8, R6, P0 ;  /* 0x0000000608087208 */ /* 0x000fe20000000000 */
[----:B------:R-:W-:Y:S01]  /*0c90*/  FFMA R6, R13, R13, R12 ;  /* 0x0000000d0d067223 */ /* 0x000fe2000000000c */
[----:B------:R-:W-:-:S05]  /*0ca0*/  FSEL R9, R9, R7, P0 ;  /* 0x0000000709097208 */ /* 0x000fca0000000000 */
[----:B------:R-:W0:Y:S01]  /*0cb0*/  F2F.F64.F32 R6, R6 ;  /* 0x0000000600067310 */ /* 0x000e220000201800 */
[----:B-1----:R-:W-:-:S06]  /*0cc0*/  DSETP.GT.AND P0, PT, R8, R10, PT ;  /* 0x0000000a0800722a */ /* 0x002fcc0003f04000 */
[----:B------:R-:W-:Y:S02]  /*0cd0*/  FSEL R8, R10, R8, P0 ;  /* 0x000000080a087208 */ /* 0x000fe40000000000 */
[----:B------:R-:W-:-:S06]  /*0ce0*/  FSEL R9, R11, R9, P0 ;  /* 0x000000090b097208 */ /* 0x000fcc0000000000 */
[----:B0-----:R-:W-:-:S06]  /*0cf0*/  DSETP.GT.AND P0, PT, R8, R6, PT ;  /* 0x000000060800722a */ /* 0x001fcc0003f04000 */
[----:B------:R-:W-:Y:S02]  /*0d00*/  FSEL R16, R6, R8, P0 ;  /* 0x0000000806107208 */ /* 0x000fe40000000000 */
[----:B------:R-:W-:-:S07]  /*0d10*/  FSEL R17, R7, R9, P0 ;  /* 0x0000000907117208 */ /* 0x000fce0000000000 */
.L_x_49:
[----:B------:R-:W-:Y:S05]  /*0d20*/  BRA.U !UP1, `(.L_x_46) ;  /* 0x0000000109c47547 */ /* 0x000fea000b800000 */
[----:B------:R-:W-:Y:S02]  /*0d30*/  UISETP.NE.AND UP0, UPT, UR5, 0x1, UPT ;  /* 0x000000010500788c */ /* 0x000fe4000bf05270 */
[----:B------:R-:W-:-:S04]  /*0d40*/  ULOP3.LUT UR4, UR6, 0x1, URZ, 0xc0, !UPT ;  /* 0x0000000106047892 */ /* 0x000fc8000f8ec0ff */
[----:B------:R-:W-:-:S03]  /*0d50*/  UISETP.NE.U32.AND UP1, UPT, UR4, 0x1, UPT ;  /* 0x000000010400788c */ /* 0x000fc6000bf25070 */
        /* <DEDUP_REMOVED lines=8> */
[----:B------:R-:W4:Y:S01]  /*0de0*/  LDG.E R15, desc[UR10][R8.64+0x14] ;  /* 0x0000140a080f7981 */ /* 0x000f22000c1e1900 */
        /* <DEDUP_REMOVED lines=9> */
[----:B------:R-:W-:Y:S02]  /*0e80*/  FMUL R10, R10, R10 ;  /* 0x0000000a0a0a7220 */ /* 0x000fe40000400000 */
[----:B------:R-:W0:Y:S01]  /*0e90*/  F2F.F64.F32 R6, R11 ;  /* 0x0000000b00067310 */ /* 0x000e220000201800 */
[----:B------:R-:W-:Y:S01]  /*0ea0*/  FADD R15, R4, -R15 ;  /* 0x8000000f040f7221 */ /* 0x000fe20000000000 */
[----:B------:R-:W-:-:S04]  /*0eb0*/  FFMA R10, R13, R13, R10 ;  /* 0x0000000d0d0a7223 */ /* 0x000fc8000000000a */
[----:B------:R-:W-:-:S06]  /*0ec0*/  FFMA R8, R15, R15, R10 ;  /* 0x0000000f0f087223 */ /* 0x000fcc000000000a */
[----:B------:R-:W1:Y:S01]  /*0ed0*/  F2F.F64.F32 R8, R8 ;  /* 0x0000000800087310 */ /* 0x000e620000201800 */
[----:B0-----:R-:W-:-:S06]  /*0ee0*/  DSETP.GT.AND P0, PT, R16, R6, PT ;  /* 0x000000061000722a */ /* 0x001fcc0003f04000 */
[----:B------:R-:W-:Y:S02]  /*0ef0*/  FSEL R6, R6, R16, P0 ;  /* 0x0000001006067208 */ /* 0x000fe40000000000 */
[----:B------:R-:W-:-:S06]  /*0f00*/  FSEL R7, R7, R17, P0 ;  /* 0x0000001107077208 */ /* 0x000fcc0000000000 */
[----:B-1----:R-:W-:-:S06]  /*0f10*/  DSETP.GT.AND P0, PT, R6, R8, PT ;  /* 0x000000080600722a */ /* 0x002fcc0003f04000 */
[----:B------:R-:W-:Y:S02]  /*0f20*/  FSEL R16, R8, R6, P0 ;  /* 0x0000000608107208 */ /* 0x000fe40000000000 */
[----:B------:R-:W-:-:S07]  /*0f30*/  FSEL R17, R9, R7, P0 ;  /* 0x0000000709117208 */ /* 0x000fce0000000000 */
.L_x_50:
[----:B------:R-:W-:Y:S05]  /*0f40*/  BRA.U UP1, `(.L_x_46) ;  /* 0x00000001013c7547 */ /* 0x000fea000b800000 */
[----:B------:R-:W0:Y:S02]  /*0f50*/  LDC.64 R6, c[0x0][0x390] ;  /* 0x0000e400ff067b82 */ /* 0x000e240000000a00 */
[----:B0-----:R-:W-:-:S05]  /*0f60*/  IMAD.WIDE.U32 R6, R5, 0xc, R6 ;  /* 0x0000000c05067825 */ /* 0x001fca00078e0006 */
[----:B------:R-:W2:Y:S04]  /*0f70*/  LDG.E R8, desc[UR10][R6.64+0x4] ;  /* 0x0000040a06087981 */ /* 0x000ea8000c1e1900 */
[----:B------:R-:W3:Y:S04]  /*0f80*/  LDG.E R5, desc[UR10][R6.64] ;  /* 0x0000000a06057981 */ /* 0x000ee8000c1e1900 */
[----:B------:R-:W4:Y:S01]  /*0f90*/  LDG.E R9, desc[UR10][R6.64+0x8] ;  /* 0x0000080a06097981 */ /* 0x000f22000c1e1900 */
[----:B--2--5:R-:W-:Y:S01]  /*0fa0*/  FADD R8, R3, -R8 ;  /* 0x8000000803087221 */ /* 0x024fe20000000000 */
[----:B---3--:R-:W-:-:S03]  /*0fb0*/  FADD R5, R2, -R5 ;  /* 0x8000000502057221 */ /* 0x008fc60000000000 */
[----:B------:R-:W-:Y:S01]  /*0fc0*/  FMUL R8, R8, R8 ;  /* 0x0000000808087220 */ /* 0x000fe20000400000 */
[----:B----4-:R-:W-:-:S03]  /*0fd0*/  FADD R9, R4, -R9 ;  /* 0x8000000904097221 */ /* 0x010fc60000000000 */
[----:B------:R-:W-:-:S04]  /*0fe0*/  FFMA R8, R5, R5, R8 ;  /* 0x0000000505087223 */ /* 0x000fc80000000008 */
[----:B------:R-:W-:-:S06]  /*0ff0*/  FFMA R2, R9, R9, R8 ;  /* 0x0000000909027223 */ /* 0x000fcc0000000008 */
[----:B------:R-:W0:Y:S02]  /*1000*/  F2F.F64.F32 R2, R2 ;  /* 0x0000000200027310 */ /* 0x000e240000201800 */
[----:B0-----:R-:W-:-:S06]  /*1010*/  DSETP.GT.AND P0, PT, R16, R2, PT ;  /* 0x000000021000722a */ /* 0x001fcc0003f04000 */
[----:B------:R-:W-:Y:S02]  /*1020*/  FSEL R16, R2, R16, P0 ;  /* 0x0000001002107208 */ /* 0x000fe40000000000 */
[----:B------:R-:W-:-:S07]  /*1030*/  FSEL R17, R3, R17, P0 ;  /* 0x0000001103117208 */ /* 0x000fce0000000000 */
.L_x_46:
[----:B-----5:R-:W0:Y:S02]  /*1040*/  LDC.64 R2, c[0x0][0x380] ;  /* 0x0000e000ff027b82 */ /* 0x020e240000000a00 */
[----:B0-----:R-:W-:-:S05]  /*1050*/  IMAD.WIDE R2, R0, 0x8, R2 ;  /* 0x0000000800027825 */ /* 0x001fca00078e0202 */
[----:B------:R-:W-:Y:S01]  /*1060*/  STG.E.64 desc[UR10][R2.64], R16 ;  /* 0x0000001002007986 */ /* 0x000fe2000c101b0a */
[----:B------:R-:W-:Y:S05]  /*1070*/  EXIT ;  /* 0x000000000000794d */ /* 0x000fea0003800000 */
.L_x_51:
        /* <DEDUP_REMOVED lines=16> */
.L_x_58:


//--------------------- .nv.shared._Z21generate_output_imageP5PointS0_S0_ii --------------------------
	.section	.nv.shared._Z21generate_output_imageP5PointS0_S0_ii,"aw",@nobits
	.sectionflags	@""
	.align	16
.nv.shared._Z21generate_output_imageP5PointS0_S0_ii:
	.zero		1120


//--------------------- .nv.shared.reserved.0     --------------------------
	.section	.nv.shared.reserved.0,"aw",@nobits
	.weak		__nv_reservedSMEM_offset_0_alias
	.size		__nv_reservedSMEM_offset_0_alias, 0, 64
	.other		__nv_reservedSMEM_offset_0_alias,@"STO_CUDA_RESERVED_SHARED STV_DEFAULT"
__nv_reservedSMEM_offset_0_alias:
	.zero		0
	.zero		64


//--------------------- .nv.shared._Z16update_centroidsP5PointS0_Pi --------------------------
	.section	.nv.shared._Z16update_centroidsP5PointS0_Pi,"aw",@nobits
	.sectionflags	@""
	.align	16
	.zero		1024


//--------------------- .nv.shared._Z10k_means_v2P5PointS0_PiS0_ii --------------------------
	.section	.nv.shared._Z10k_means_v2P5PointS0_PiS0_ii,"aw",@nobits
	.sectionflags	@""
	.align	16
.nv.shared._Z10k_means_v2P5PointS0_PiS0_ii:
	.zero		17632


//--------------------- .nv.shared._Z17kmeans_pp_init_p2PKdPiiid --------------------------
	.section	.nv.shared._Z17kmeans_pp_init_p2PKdPiiid,"aw",@nobits
	.sectionflags	@""
	.align	16
	.zero		1024


//--------------------- .nv.shared._Z9reductionPKdPdi --------------------------
	.section	.nv.shared._Z9reductionPKdPdi,"aw",@nobits
	.sectionflags	@""
	.align	16
	.zero		1024


//--------------------- .nv.shared._Z17kmeans_pp_init_p1PdPK5PointS2_iii --------------------------
	.section	.nv.shared._Z17kmeans_pp_init_p1PdPK5PointS2_iii,"aw",@nobits
	.sectionflags	@""
	.align	16
	.zero		1024


//--------------------- .nv.constant0._Z21generate_output_imageP5PointS0_S0_ii --------------------------
	.section	.nv.constant0._Z21generate_output_imageP5PointS0_S0_ii,"a",@progbits
	.sectionflags	@""
	.align	4
.nv.constant0._Z21generate_output_imageP5PointS0_S0_ii:
	.zero		928


//--------------------- .nv.constant0._Z16update_centroidsP5PointS0_Pi --------------------------
	.section	.nv.constant0._Z16update_centroidsP5PointS0_Pi,"a",@progbits
	.sectionflags	@""
	.align	4
.nv.constant0._Z16update_centroidsP5PointS0_Pi:
	.zero		920


//--------------------- .nv.constant0._Z10k_means_v2P5PointS0_PiS0_ii --------------------------
	.section	.nv.constant0._Z10k_means_v2P5PointS0_PiS0_ii,"a",@progbits
	.sectionflags	@""
	.align	4
.nv.constant0._Z10k_means_v2P5PointS0_PiS0_ii:
	.zero		936


//--------------------- .nv.constant0._Z17kmeans_pp_init_p2PKdPiiid --------------------------
	.section	.nv.constant0._Z17kmeans_pp_init_p2PKdPiiid,"a",@progbits
	.sectionflags	@""
	.align	4
.nv.constant0._Z17kmeans_pp_init_p2PKdPiiid:
	.zero		928


//--------------------- .nv.constant0._Z9reductionPKdPdi --------------------------
	.section	.nv.constant0._Z9reductionPKdPdi,"a",@progbits
	.sectionflags	@""
	.align	4
.nv.constant0._Z9reductionPKdPdi:
	.zero		916


//--------------------- .nv.constant0._Z17kmeans_pp_init_p1PdPK5PointS2_iii --------------------------
	.section	.nv.constant0._Z17kmeans_pp_init_p1PdPK5PointS2_iii,"a",@progbits
	.sectionflags	@""
	.align	4
.nv.constant0._Z17kmeans_pp_init_p1PdPK5PointS2_iii:
	.zero		932


//--------------------- SYMBOLS --------------------------

	.type		.nv.reservedSmem.offset0,@object
	.size		.nv.reservedSmem.offset0,0x4
	.type		.nv.reservedSmem.cap,@object
	.size		.nv.reservedSmem.cap,0x4
